	.target	sm_90a

	.elftype	@"ET_EXEC"


//--------------------- .note.nv.tkinfo           --------------------------
	.section	.note.nv.tkinfo,"",@"SHT_NOTE"
	.sectionflags	@"SHF_NOTE_NV_TKINFO"
	.tkinfo
        /*0018*/ 	.word	0x00000002
        /*0030*/ 	.string	""
        /*0030*/ 	.string	"ptxas"
        /*0030*/ 	.string	"Cuda compilation tools, release 13.0, V13.0.88"
        /*0030*/ 	.string	"Build cuda_13.0.r13.0/compiler.36424714_0"
        /*0030*/ 	.string	"-arch sm_90a -m 64 "



//--------------------- .note.nv.cuinfo           --------------------------
	.section	.note.nv.cuinfo,"",@"SHT_NOTE"
	.sectionflags	@"SHF_NOTE_NV_CUINFO"
        /*0018*/ 	.short	0x0002
        /*001a*/ 	.short	0x005a
        /*001c*/ 	.short	0x0082
	.zero		2


//--------------------- .nv.info                  --------------------------
	.section	.nv.info,"",@"SHT_CUDA_INFO"
	.align	4


	//----- nvinfo : EIATTR_REGCOUNT
	.align		4
        /*0000*/ 	.byte	0x04, 0x2f
        /*0002*/ 	.short	(.L_15 - .L_14)
	.align		4
.L_14:
        /*0004*/ 	.word	index@(_ZN7cutlass13device_kernelINS_4gemm6kernel13GemmUniversalIN4cute5tupleIJiiiiEEENS1_10collective13CollectiveMmaINS1_34MainloopSm90TmaGmmaWarpSpecializedILi9ENS5_IJNS4_1CILi2EEENSA_ILi1EEESC_EEENS1_35KernelTmaWarpSpecializedCooperativeEEENS5_IJNSA_ILi128EEENSA_ILi64EEENSA_ILi32EEEEEENS_10tfloat32_tENS5_IJlSC_lEEESK_SL_NS4_8TiledMMAINS4_8MMA_AtomIJNS4_4SM904GMMA29MMA_64x64x8_F32TF32TF32_SS_TNILNSP_7ScaleInE1ELSR_1EEEEEENS4_6LayoutISD_NS5_IJSC_NSA_ILi0EEESV_EEEEENS5_IJNS4_10UnderscoreESY_SY_EEEEENS4_13SM90_TMA_LOADENS4_14ComposedLayoutINS4_7SwizzleILi3ELi4ELi3EEENS4_18smem_ptr_flag_bitsILi32EEENSU_INS5_IJNSA_ILi8EEESI_EEENS5_IJSI_SC_EEEEEEEvNS4_8identityENS4_23SM90_TMA_LOAD_MULTICASTES1B_vS1C_EENS_8epilogue10collective6detail29Sm90TmaWarpSpecializedAdapterINS1G_15DefaultEpilogueISK_SL_SL_NS1F_6thread17LinearCombinationISK_Li1EffLNS1K_9ScaleType4KindE0ELNS_15FloatRoundStyleE2ESK_EENS1_15EpilogueDefaultEEEEEvvEEEEvNT_6ParamsE)
        /*0008*/ 	.word	0x000000a8


	//----- nvinfo : EIATTR_FRAME_SIZE
	.align		4
.L_15:
        /*000c*/ 	.byte	0x04, 0x11
        /*000e*/ 	.short	(.L_17 - .L_16)
	.align		4
.L_16:
        /*0010*/ 	.word	index@(_ZN7cutlass13device_kernelINS_4gemm6kernel13GemmUniversalIN4cute5tupleIJiiiiEEENS1_10collective13CollectiveMmaINS1_34MainloopSm90TmaGmmaWarpSpecializedILi9ENS5_IJNS4_1CILi2EEENSA_ILi1EEESC_EEENS1_35KernelTmaWarpSpecializedCooperativeEEENS5_IJNSA_ILi128EEENSA_ILi64EEENSA_ILi32EEEEEENS_10tfloat32_tENS5_IJlSC_lEEESK_SL_NS4_8TiledMMAINS4_8MMA_AtomIJNS4_4SM904GMMA29MMA_64x64x8_F32TF32TF32_SS_TNILNSP_7ScaleInE1ELSR_1EEEEEENS4_6LayoutISD_NS5_IJSC_NSA_ILi0EEESV_EEEEENS5_IJNS4_10UnderscoreESY_SY_EEEEENS4_13SM90_TMA_LOADENS4_14ComposedLayoutINS4_7SwizzleILi3ELi4ELi3EEENS4_18smem_ptr_flag_bitsILi32EEENSU_INS5_IJNSA_ILi8EEESI_EEENS5_IJSI_SC_EEEEEEEvNS4_8identityENS4_23SM90_TMA_LOAD_MULTICASTES1B_vS1C_EENS_8epilogue10collective6detail29Sm90TmaWarpSpecializedAdapterINS1G_15DefaultEpilogueISK_SL_SL_NS1F_6thread17LinearCombinationISK_Li1EffLNS1K_9ScaleType4KindE0ELNS_15FloatRoundStyleE2ESK_EENS1_15EpilogueDefaultEEEEEvvEEEEvNT_6ParamsE)
        /*0014*/ 	.word	0x00000000


	//----- nvinfo : EIATTR_MIN_STACK_SIZE
	.align		4
.L_17:
        /*0018*/ 	.byte	0x04, 0x12
        /*001a*/ 	.short	(.L_19 - .L_18)
	.align		4
.L_18:
        /*001c*/ 	.word	index@(_ZN7cutlass13device_kernelINS_4gemm6kernel13GemmUniversalIN4cute5tupleIJiiiiEEENS1_10collective13CollectiveMmaINS1_34MainloopSm90TmaGmmaWarpSpecializedILi9ENS5_IJNS4_1CILi2EEENSA_ILi1EEESC_EEENS1_35KernelTmaWarpSpecializedCooperativeEEENS5_IJNSA_ILi128EEENSA_ILi64EEENSA_ILi32EEEEEENS_10tfloat32_tENS5_IJlSC_lEEESK_SL_NS4_8TiledMMAINS4_8MMA_AtomIJNS4_4SM904GMMA29MMA_64x64x8_F32TF32TF32_SS_TNILNSP_7ScaleInE1ELSR_1EEEEEENS4_6LayoutISD_NS5_IJSC_NSA_ILi0EEESV_EEEEENS5_IJNS4_10UnderscoreESY_SY_EEEEENS4_13SM90_TMA_LOADENS4_14ComposedLayoutINS4_7SwizzleILi3ELi4ELi3EEENS4_18smem_ptr_flag_bitsILi32EEENSU_INS5_IJNSA_ILi8EEESI_EEENS5_IJSI_SC_EEEEEEEvNS4_8identityENS4_23SM90_TMA_LOAD_MULTICASTES1B_vS1C_EENS_8epilogue10collective6detail29Sm90TmaWarpSpecializedAdapterINS1G_15DefaultEpilogueISK_SL_SL_NS1F_6thread17LinearCombinationISK_Li1EffLNS1K_9ScaleType4KindE0ELNS_15FloatRoundStyleE2ESK_EENS1_15EpilogueDefaultEEEEEvvEEEEvNT_6ParamsE)
        /*0020*/ 	.word	0x00000000
.L_19:


//--------------------- .nv.compat                --------------------------
	.section	.nv.compat,"",@"SHT_CUDA_COMPAT_INFO"
	.align	4
        /*0000*/ 	.byte	0x02, 0x09, 0x01, 0x00, 0x02, 0x02, 0x04, 0x00, 0x02, 0x05, 0x05, 0x00, 0x03, 0x07, 0x01, 0x01
        /*0010*/ 	.byte	0x02, 0x03, 0x01, 0x00, 0x02, 0x06, 0x01, 0x00, 0x04, 0x0b, 0x08, 0x00, 0x00, 0x00, 0x00, 0x00
        /*0020*/ 	.byte	0x00, 0x00, 0x00, 0x00


//--------------------- .nv.info._ZN7cutlass13device_kernelINS_4gemm6kernel13GemmUniversalIN4cute5tupleIJiiiiEEENS1_10collective13CollectiveMmaINS1_34MainloopSm90TmaGmmaWarpSpecializedILi9ENS5_IJNS4_1CILi2EEENSA_ILi1EEESC_EEENS1_35KernelTmaWarpSpecializedCooperativeEEENS5_IJNSA_ILi128EEENSA_ILi64EEENSA_ILi32EEEEEENS_10tfloat32_tENS5_IJlSC_lEEESK_SL_NS4_8TiledMMAINS4_8MMA_AtomIJNS4_4SM904GMMA29MMA_64x64x8_F32TF32TF32_SS_TNILNSP_7ScaleInE1ELSR_1EEEEEENS4_6LayoutISD_NS5_IJSC_NSA_ILi0EEESV_EEEEENS5_IJNS4_10UnderscoreESY_SY_EEEEENS4_13SM90_TMA_LOADENS4_14ComposedLayoutINS4_7SwizzleILi3ELi4ELi3EEENS4_18smem_ptr_flag_bitsILi32EEENSU_INS5_IJNSA_ILi8EEESI_EEENS5_IJSI_SC_EEEEEEEvNS4_8identityENS4_23SM90_TMA_LOAD_MULTICASTES1B_vS1C_EENS_8epilogue10collective6detail29Sm90TmaWarpSpecializedAdapterINS1G_15DefaultEpilogueISK_SL_SL_NS1F_6thread17LinearCombinationISK_Li1EffLNS1K_9ScaleType4KindE0ELNS_15FloatRoundStyleE2ESK_EENS1_15EpilogueDefaultEEEEEvvEEEEvNT_6ParamsE --------------------------
	.section	.nv.info._ZN7cutlass13device_kernelINS_4gemm6kernel13GemmUniversalIN4cute5tupleIJiiiiEEENS1_10collective13CollectiveMmaINS1_34MainloopSm90TmaGmmaWarpSpecializedILi9ENS5_IJNS4_1CILi2EEENSA_ILi1EEESC_EEENS1_35KernelTmaWarpSpecializedCooperativeEEENS5_IJNSA_ILi128EEENSA_ILi64EEENSA_ILi32EEEEEENS_10tfloat32_tENS5_IJlSC_lEEESK_SL_NS4_8TiledMMAINS4_8MMA_AtomIJNS4_4SM904GMMA29MMA_64x64x8_F32TF32TF32_SS_TNILNSP_7ScaleInE1ELSR_1EEEEEENS4_6LayoutISD_NS5_IJSC_NSA_ILi0EEESV_EEEEENS5_IJNS4_10UnderscoreESY_SY_EEEEENS4_13SM90_TMA_LOADENS4_14ComposedLayoutINS4_7SwizzleILi3ELi4ELi3EEENS4_18smem_ptr_flag_bitsILi32EEENSU_INS5_IJNSA_ILi8EEESI_EEENS5_IJSI_SC_EEEEEEEvNS4_8identityENS4_23SM90_TMA_LOAD_MULTICASTES1B_vS1C_EENS_8epilogue10collective6detail29Sm90TmaWarpSpecializedAdapterINS1G_15DefaultEpilogueISK_SL_SL_NS1F_6thread17LinearCombinationISK_Li1EffLNS1K_9ScaleType4KindE0ELNS_15FloatRoundStyleE2ESK_EENS1_15EpilogueDefaultEEEEEvvEEEEvNT_6ParamsE,"",@"SHT_CUDA_INFO"
	.sectionflags	@""
	.align	4


	//----- nvinfo : EIATTR_CUDA_API_VERSION
	.align		4
        /*0000*/ 	.byte	0x04, 0x37
        /*0002*/ 	.short	(.L_21 - .L_20)
.L_20:
        /*0004*/ 	.word	0x00000082


	//----- nvinfo : EIATTR_KPARAM_INFO
	.align		4
.L_21:
        /*0008*/ 	.byte	0x04, 0x17
        /*000a*/ 	.short	(.L_23 - .L_22)
.L_22:
        /*000c*/ 	.word	0x00000000
        /*0010*/ 	.short	0x0000
        /*0012*/ 	.short	0x0070
        /*0014*/ 	.byte	0x00, 0xf0, 0x01, 0x10


	//----- nvinfo : EIATTR_SPARSE_MMA_MASK
	.align		4
.L_23:
        /*0018*/ 	.byte	0x03, 0x50
        /*001a*/ 	.short	0x0000


	//----- nvinfo : EIATTR_MAXREG_COUNT
	.align		4
        /*001c*/ 	.byte	0x03, 0x1b
        /*001e*/ 	.short	0x00a8


	//----- nvinfo : EIATTR_NUM_BARRIERS
	.align		4
        /*0020*/ 	.byte	0x02, 0x4c
        /*0022*/ 	.byte	0x01
	.zero		1


	//----- nvinfo : EIATTR_EXTERNS
	.align		4
        /*0024*/ 	.byte	0x04, 0x0f
        /*0026*/ 	.short	(.L_25 - .L_24)


	//   ....[0]....
	.align		4
.L_24:
        /*0028*/ 	.word	index@(__assertfail)


	//----- nvinfo : EIATTR_MERCURY_ISA_VERSION
	.align		4
.L_25:
        /*002c*/ 	.byte	0x03, 0x5f
        /*002e*/ 	.short	0x0101


	//----- nvinfo : EIATTR_INT_WARP_WIDE_INSTR_OFFSETS
	.align		4
        /*0030*/ 	.byte	0x04, 0x31
        /*0032*/ 	.short	(.L_27 - .L_26)


	//   ....[0]....
.L_26:
        /*0034*/ 	.word	0x00000550


	//   ....[1]....
        /*0038*/ 	.word	0x00000580


	//   ....[2]....
        /*003c*/ 	.word	0x00000740


	//----- nvinfo : EIATTR_COOP_GROUP_MASK_REGIDS
	.align		4
.L_27:
        /*0040*/ 	.byte	0x04, 0x29
        /*0042*/ 	.short	(.L_29 - .L_28)


	//   ....[0]....
.L_28:
        /*0044*/ 	.word	0xffffffff


	//   ....[1]....
        /*0048*/ 	.word	0xffffffff


	//   ....[2]....
        /*004c*/ 	.word	0xffffffff


	//   ....[3]....
        /*0050*/ 	.word	0xffffffff


	//   ....[4]....
        /*0054*/ 	.word	0xffffffff


	//   ....[5]....
        /*0058*/ 	.word	0xffffffff


	//----- nvinfo : EIATTR_COOP_GROUP_INSTR_OFFSETS
	.align		4
.L_29:
        /*005c*/ 	.byte	0x04, 0x28
        /*005e*/ 	.short	(.L_31 - .L_30)


	//   ....[0]....
.L_30:
        /*0060*/ 	.word	0x00000060


	//   ....[1]....
        /*0064*/ 	.word	0x00000070


	//   ....[2]....
        /*0068*/ 	.word	0x00000130


	//   ....[3]....
        /*006c*/ 	.word	0x000003a0


	//   ....[4]....
        /*0070*/ 	.word	0x000008c0


	//   ....[5]....
        /*0074*/ 	.word	0x00001300


	//----- nvinfo : EIATTR_REG_RECONFIG
	.align		4
.L_31:
        /*0078*/ 	.byte	0x01, 0x54
	.zero		2


	//----- nvinfo : EIATTR_SYSCALL_OFFSETS
	.align		4
        /*007c*/ 	.byte	0x04, 0x46
        /*007e*/ 	.short	(.L_33 - .L_32)


	//   ....[0]....
.L_32:
        /*0080*/ 	.word	0x000014c0


	//----- nvinfo : EIATTR_MBARRIER_INSTR_OFFSETS
	.align		4
.L_33:
        /*0084*/ 	.byte	0x04, 0x39
        /*0086*/ 	.short	(.L_35 - .L_34)


	//   ....[0]....
.L_34:
        /*0088*/ 	.word	0x00000250
        /*008c*/ 	.word	0x000000ff
        /*0090*/ 	.word	0x00000000
        /*0094*/ 	.short	0x0100
        /*0096*/ 	.byte	0x08
	.zero		1


	//   ....[1]....
        /*0098*/ 	.word	0x00000260
        /*009c*/ 	.word	0x000000ff
        /*00a0*/ 	.word	0x00000048
        /*00a4*/ 	.short	0x0100
        /*00a6*/ 	.byte	0x08
	.zero		1


	//   ....[2]....
        /*00a8*/ 	.word	0x00000270
        /*00ac*/ 	.word	0x000000ff
        /*00b0*/ 	.word	0x00000008
        /*00b4*/ 	.short	0x0100
        /*00b6*/ 	.byte	0x08
	.zero		1


	//   ....[3]....
        /*00b8*/ 	.word	0x00000280
        /*00bc*/ 	.word	0x000000ff
        /*00c0*/ 	.word	0x00000050
        /*00c4*/ 	.short	0x0100
        /*00c6*/ 	.byte	0x08
	.zero		1


	//   ....[4]....
        /*00c8*/ 	.word	0x00000290
        /*00cc*/ 	.word	0x000000ff
        /*00d0*/ 	.word	0x00000010
        /*00d4*/ 	.short	0x0100
        /*00d6*/ 	.byte	0x08
	.zero		1


	//   ....[5]....
        /*00d8*/ 	.word	0x000002a0
        /*00dc*/ 	.word	0x000000ff
        /*00e0*/ 	.word	0x00000058
        /*00e4*/ 	.short	0x0100
        /*00e6*/ 	.byte	0x08
	.zero		1


	//   ....[6]....
        /*00e8*/ 	.word	0x000002b0
        /*00ec*/ 	.word	0x000000ff
        /*00f0*/ 	.word	0x00000018
        /*00f4*/ 	.short	0x0100
        /*00f6*/ 	.byte	0x08
	.zero		1


	//   ....[7]....
        /*00f8*/ 	.word	0x000002c0
        /*00fc*/ 	.word	0x000000ff
        /*0100*/ 	.word	0x00000060
        /*0104*/ 	.short	0x0100
        /*0106*/ 	.byte	0x08
	.zero		1


	//   ....[8]....
        /*0108*/ 	.word	0x000002d0
        /*010c*/ 	.word	0x000000ff
        /*0110*/ 	.word	0x00000020
        /*0114*/ 	.short	0x0100
        /*0116*/ 	.byte	0x08
	.zero		1


	//   ....[9]....
        /*0118*/ 	.word	0x000002e0
        /*011c*/ 	.word	0x000000ff
        /*0120*/ 	.word	0x00000068
        /*0124*/ 	.short	0x0100
        /*0126*/ 	.byte	0x08
	.zero		1


	//   ....[10]....
        /*0128*/ 	.word	0x000002f0
        /*012c*/ 	.word	0x000000ff
        /*0130*/ 	.word	0x00000028
        /*0134*/ 	.short	0x0100
        /*0136*/ 	.byte	0x08
	.zero		1


	//   ....[11]....
        /*0138*/ 	.word	0x00000300
        /*013c*/ 	.word	0x000000ff
        /*0140*/ 	.word	0x00000070
        /*0144*/ 	.short	0x0100
        /*0146*/ 	.byte	0x08
	.zero		1


	//   ....[12]....
        /*0148*/ 	.word	0x00000310
        /*014c*/ 	.word	0x000000ff
        /*0150*/ 	.word	0x00000030
        /*0154*/ 	.short	0x0100
        /*0156*/ 	.byte	0x08
	.zero		1


	//   ....[13]....
        /*0158*/ 	.word	0x00000320
        /*015c*/ 	.word	0x000000ff
        /*0160*/ 	.word	0x00000078
        /*0164*/ 	.short	0x0100
        /*0166*/ 	.byte	0x08
	.zero		1


	//   ....[14]....
        /*0168*/ 	.word	0x00000330
        /*016c*/ 	.word	0x000000ff
        /*0170*/ 	.word	0x00000038
        /*0174*/ 	.short	0x0100
        /*0176*/ 	.byte	0x08
	.zero		1


	//   ....[15]....
        /*0178*/ 	.word	0x00000340
        /*017c*/ 	.word	0x000000ff
        /*0180*/ 	.word	0x00000080
        /*0184*/ 	.short	0x0100
        /*0186*/ 	.byte	0x08
	.zero		1


	//   ....[16]....
        /*0188*/ 	.word	0x00000350
        /*018c*/ 	.word	0x000000ff
        /*0190*/ 	.word	0x00000040
        /*0194*/ 	.short	0x0100
        /*0196*/ 	.byte	0x08
	.zero		1


	//   ....[17]....
        /*0198*/ 	.word	0x00000360
        /*019c*/ 	.word	0x000000ff
        /*01a0*/ 	.word	0x00000088
        /*01a4*/ 	.short	0x0100
        /*01a6*/ 	.byte	0x08
	.zero		1


	//   ....[18]....
        /*01a8*/ 	.word	0x000007c0
        /*01ac*/ 	.word	0x000000ff
        /*01b0*/ 	.word	0x000000a0
        /*01b4*/ 	.short	0x0100
        /*01b6*/ 	.byte	0x06
	.zero		1


	//   ....[19]....
        /*01b8*/ 	.word	0x00000850
        /*01bc*/ 	.word	0x000000ff
        /*01c0*/ 	.word	0x000000a8
        /*01c4*/ 	.short	0x0100
        /*01c6*/ 	.byte	0x06
	.zero		1


	//   ....[20]....
        /*01c8*/ 	.word	0x00001580
        /*01cc*/ 	.word	0x00000003
        /*01d0*/ 	.word	0x00000000
        /*01d4*/ 	.short	0x010a
        /*01d6*/ 	.byte	0x3f
	.zero		1


	//   ....[21]....
        /*01d8*/ 	.word	0x000015c0
        /*01dc*/ 	.word	0x00000003
        /*01e0*/ 	.word	0x00000000
        /*01e4*/ 	.short	0x010a
        /*01e6*/ 	.byte	0x3f
	.zero		1


	//   ....[22]....
        /*01e8*/ 	.word	0x00001990
        /*01ec*/ 	.word	0x00000005
        /*01f0*/ 	.word	0x00000000
        /*01f4*/ 	.short	0x010a
        /*01f6*/ 	.byte	0x3f
	.zero		1


	//   ....[23]....
        /*01f8*/ 	.word	0x000019d0
        /*01fc*/ 	.word	0x00000005
        /*0200*/ 	.word	0x00000000
        /*0204*/ 	.short	0x010a
        /*0206*/ 	.byte	0x3f
	.zero		1


	//   ....[24]....
        /*0208*/ 	.word	0x00001c30
        /*020c*/ 	.word	0x00000005
        /*0210*/ 	.word	0x00000000
        /*0214*/ 	.short	0x0101
        /*0216*/ 	.byte	0x3f
	.zero		1


	//   ....[25]....
        /*0218*/ 	.word	0x00001e50
        /*021c*/ 	.word	0x00000003
        /*0220*/ 	.word	0x00000000
        /*0224*/ 	.short	0x0101
        /*0226*/ 	.byte	0x3f
	.zero		1


	//   ....[26]....
        /*0228*/ 	.word	0x00005330
        /*022c*/ 	.word	0x00000017
        /*0230*/ 	.word	0x00000048
        /*0234*/ 	.short	0x010a
        /*0236*/ 	.byte	0x3f
	.zero		1


	//   ....[27]....
        /*0238*/ 	.word	0x000056a0
        /*023c*/ 	.word	0x00000003
        /*0240*/ 	.word	0x000000a8
        /*0244*/ 	.short	0x0101
        /*0246*/ 	.byte	0x3f
	.zero		1


	//   ....[28]....
        /*0248*/ 	.word	0x00005e00
        /*024c*/ 	.word	0x00000007
        /*0250*/ 	.word	0x00000000
        /*0254*/ 	.short	0x010a
        /*0256*/ 	.byte	0x3f
	.zero		1


	//   ....[29]....
        /*0258*/ 	.word	0x00005e80
        /*025c*/ 	.word	0x00000008
        /*0260*/ 	.word	0x00000000
        /*0264*/ 	.short	0x010a
        /*0266*/ 	.byte	0x3f
	.zero		1


	//   ....[30]....
        /*0268*/ 	.word	0x00005f10
        /*026c*/ 	.word	0x00000009
        /*0270*/ 	.word	0x00000000
        /*0274*/ 	.short	0x010a
        /*0276*/ 	.byte	0x3f
	.zero		1


	//   ....[31]....
        /*0278*/ 	.word	0x00005fa0
        /*027c*/ 	.word	0x00000008
        /*0280*/ 	.word	0x00000000
        /*0284*/ 	.short	0x010a
        /*0286*/ 	.byte	0x3f
	.zero		1


	//   ....[32]....
        /*0288*/ 	.word	0x00006030
        /*028c*/ 	.word	0x00000009
        /*0290*/ 	.word	0x00000000
        /*0294*/ 	.short	0x010a
        /*0296*/ 	.byte	0x3f
	.zero		1


	//   ....[33]....
        /*0298*/ 	.word	0x000060c0
        /*029c*/ 	.word	0x00000008
        /*02a0*/ 	.word	0x00000000
        /*02a4*/ 	.short	0x010a
        /*02a6*/ 	.byte	0x3f
	.zero		1


	//   ....[34]....
        /*02a8*/ 	.word	0x00006150
        /*02ac*/ 	.word	0x00000009
        /*02b0*/ 	.word	0x00000000
        /*02b4*/ 	.short	0x010a
        /*02b6*/ 	.byte	0x3f
	.zero		1


	//   ....[35]....
        /*02b8*/ 	.word	0x000061e0
        /*02bc*/ 	.word	0x00000006
        /*02c0*/ 	.word	0x00000000
        /*02c4*/ 	.short	0x010a
        /*02c6*/ 	.byte	0x3f
	.zero		1


	//   ....[36]....
        /*02c8*/ 	.word	0x00006270
        /*02cc*/ 	.word	0x00000003
        /*02d0*/ 	.word	0x00000000
        /*02d4*/ 	.short	0x010a
        /*02d6*/ 	.byte	0x3f
	.zero		1


	//   ....[37]....
        /*02d8*/ 	.word	0x000062d0
        /*02dc*/ 	.word	0x00000003
        /*02e0*/ 	.word	0x00000000
        /*02e4*/ 	.short	0x010a
        /*02e6*/ 	.byte	0x3f
	.zero		1


	//   ....[38]....
        /*02e8*/ 	.word	0x00006320
        /*02ec*/ 	.word	0x00000005
        /*02f0*/ 	.word	0x00000000
        /*02f4*/ 	.short	0x010a
        /*02f6*/ 	.byte	0x3f
	.zero		1


	//   ....[39]....
        /*02f8*/ 	.word	0x000063f0
        /*02fc*/ 	.word	0x00000017
        /*0300*/ 	.word	0x00000048
        /*0304*/ 	.short	0x010a
        /*0306*/ 	.byte	0x3f
	.zero		1


	//   ....[40]....
        /*0308*/ 	.word	0x000064c0
        /*030c*/ 	.word	0x00000007
        /*0310*/ 	.word	0x00000000
        /*0314*/ 	.short	0x010a
        /*0316*/ 	.byte	0x3f
	.zero		1


	//   ....[41]....
        /*0318*/ 	.word	0x00006510
        /*031c*/ 	.word	0x00000008
        /*0320*/ 	.word	0x00000000
        /*0324*/ 	.short	0x010a
        /*0326*/ 	.byte	0x3f
	.zero		1


	//   ....[42]....
        /*0328*/ 	.word	0x00006560
        /*032c*/ 	.word	0x00000009
        /*0330*/ 	.word	0x00000000
        /*0334*/ 	.short	0x010a
        /*0336*/ 	.byte	0x3f
	.zero		1


	//   ....[43]....
        /*0338*/ 	.word	0x000065b0
        /*033c*/ 	.word	0x00000008
        /*0340*/ 	.word	0x00000000
        /*0344*/ 	.short	0x010a
        /*0346*/ 	.byte	0x3f
	.zero		1


	//   ....[44]....
        /*0348*/ 	.word	0x00006600
        /*034c*/ 	.word	0x00000009
        /*0350*/ 	.word	0x00000000
        /*0354*/ 	.short	0x010a
        /*0356*/ 	.byte	0x3f
	.zero		1


	//   ....[45]....
        /*0358*/ 	.word	0x00006650
        /*035c*/ 	.word	0x00000008
        /*0360*/ 	.word	0x00000000
        /*0364*/ 	.short	0x010a
        /*0366*/ 	.byte	0x3f
	.zero		1


	//   ....[46]....
        /*0368*/ 	.word	0x000066a0
        /*036c*/ 	.word	0x00000009
        /*0370*/ 	.word	0x00000000
        /*0374*/ 	.short	0x010a
        /*0376*/ 	.byte	0x3f
	.zero		1


	//   ....[47]....
        /*0378*/ 	.word	0x000066f0
        /*037c*/ 	.word	0x00000006
        /*0380*/ 	.word	0x00000000
        /*0384*/ 	.short	0x010a
        /*0386*/ 	.byte	0x3f
	.zero		1


	//----- nvinfo : EIATTR_NUM_MBARRIERS
	.align		4
.L_35:
        /*0388*/ 	.byte	0x03, 0x38
        /*038a*/ 	.short	0x0014


	//----- nvinfo : EIATTR_EXIT_INSTR_OFFSETS
	.align		4
        /*038c*/ 	.byte	0x04, 0x1c
        /*038e*/ 	.short	(.L_37 - .L_36)


	//   ....[0]....
.L_36:
        /*0390*/ 	.word	0x00000a20


	//   ....[1]....
        /*0394*/ 	.word	0x00001230


	//   ....[2]....
        /*0398*/ 	.word	0x00004a40


	//   ....[3]....
        /*039c*/ 	.word	0x00004fa0


	//   ....[4]....
        /*03a0*/ 	.word	0x000062c0


	//----- nvinfo : EIATTR_MAX_THREADS
	.align		4
.L_37:
        /*03a4*/ 	.byte	0x04, 0x05
        /*03a6*/ 	.short	(.L_39 - .L_38)
.L_38:
        /*03a8*/ 	.word	0x00000180
        /*03ac*/ 	.word	0x00000001
        /*03b0*/ 	.word	0x00000001


	//----- nvinfo : EIATTR_CRS_STACK_SIZE
	.align		4
.L_39:
        /*03b4*/ 	.byte	0x04, 0x1e
        /*03b6*/ 	.short	(.L_41 - .L_40)
.L_40:
        /*03b8*/ 	.word	0x00000000


	//----- nvinfo : EIATTR_CBANK_PARAM_SIZE
	.align		4
.L_41:
        /*03bc*/ 	.byte	0x03, 0x19
        /*03be*/ 	.short	0x0470


	//----- nvinfo : EIATTR_PARAM_CBANK
	.align		4
        /*03c0*/ 	.byte	0x04, 0x0a
        /*03c2*/ 	.short	(.L_43 - .L_42)
	.align		4
.L_42:
        /*03c4*/ 	.word	index@(.nv.constant0._ZN7cutlass13device_kernelINS_4gemm6kernel13GemmUniversalIN4cute5tupleIJiiiiEEENS1_10collective13CollectiveMmaINS1_34MainloopSm90TmaGmmaWarpSpecializedILi9ENS5_IJNS4_1CILi2EEENSA_ILi1EEESC_EEENS1_35KernelTmaWarpSpecializedCooperativeEEENS5_IJNSA_ILi128EEENSA_ILi64EEENSA_ILi32EEEEEENS_10tfloat32_tENS5_IJlSC_lEEESK_SL_NS4_8TiledMMAINS4_8MMA_AtomIJNS4_4SM904GMMA29MMA_64x64x8_F32TF32TF32_SS_TNILNSP_7ScaleInE1ELSR_1EEEEEENS4_6LayoutISD_NS5_IJSC_NSA_ILi0EEESV_EEEEENS5_IJNS4_10UnderscoreESY_SY_EEEEENS4_13SM90_TMA_LOADENS4_14ComposedLayoutINS4_7SwizzleILi3ELi4ELi3EEENS4_18smem_ptr_flag_bitsILi32EEENSU_INS5_IJNSA_ILi8EEESI_EEENS5_IJSI_SC_EEEEEEEvNS4_8identityENS4_23SM90_TMA_LOAD_MULTICASTES1B_vS1C_EENS_8epilogue10collective6detail29Sm90TmaWarpSpecializedAdapterINS1G_15DefaultEpilogueISK_SL_SL_NS1F_6thread17LinearCombinationISK_Li1EffLNS1K_9ScaleType4KindE0ELNS_15FloatRoundStyleE2ESK_EENS1_15EpilogueDefaultEEEEEvvEEEEvNT_6ParamsE)
        /*03c8*/ 	.short	0x0210
        /*03ca*/ 	.short	0x0470


	//----- nvinfo : EIATTR_SW_WAR
	.align		4
.L_43:
        /*03cc*/ 	.byte	0x04, 0x36
        /*03ce*/ 	.short	(.L_45 - .L_44)
.L_44:
        /*03d0*/ 	.word	0x00000008
.L_45:


//--------------------- .nv.callgraph             --------------------------
	.section	.nv.callgraph,"",@"SHT_CUDA_CALLGRAPH"
	.align	4
	.sectionentsize	8
	.align		4
        /*0000*/ 	.word	0x00000000
	.align		4
        /*0004*/ 	.word	0xffffffff
	.align		4
        /*0008*/ 	.word	index@(_ZN7cutlass13device_kernelINS_4gemm6kernel13GemmUniversalIN4cute5tupleIJiiiiEEENS1_10collective13CollectiveMmaINS1_34MainloopSm90TmaGmmaWarpSpecializedILi9ENS5_IJNS4_1CILi2EEENSA_ILi1EEESC_EEENS1_35KernelTmaWarpSpecializedCooperativeEEENS5_IJNSA_ILi128EEENSA_ILi64EEENSA_ILi32EEEEEENS_10tfloat32_tENS5_IJlSC_lEEESK_SL_NS4_8TiledMMAINS4_8MMA_AtomIJNS4_4SM904GMMA29MMA_64x64x8_F32TF32TF32_SS_TNILNSP_7ScaleInE1ELSR_1EEEEEENS4_6LayoutISD_NS5_IJSC_NSA_ILi0EEESV_EEEEENS5_IJNS4_10UnderscoreESY_SY_EEEEENS4_13SM90_TMA_LOADENS4_14ComposedLayoutINS4_7SwizzleILi3ELi4ELi3EEENS4_18smem_ptr_flag_bitsILi32EEENSU_INS5_IJNSA_ILi8EEESI_EEENS5_IJSI_SC_EEEEEEEvNS4_8identityENS4_23SM90_TMA_LOAD_MULTICASTES1B_vS1C_EENS_8epilogue10collective6detail29Sm90TmaWarpSpecializedAdapterINS1G_15DefaultEpilogueISK_SL_SL_NS1F_6thread17LinearCombinationISK_Li1EffLNS1K_9ScaleType4KindE0ELNS_15FloatRoundStyleE2ESK_EENS1_15EpilogueDefaultEEEEEvvEEEEvNT_6ParamsE)
	.align		4
        /*000c*/ 	.word	index@(__assertfail)
	.align		4
        /*0010*/ 	.word	0x00000000
	.align		4
        /*0014*/ 	.word	0xfffffffe
	.align		4
        /*0018*/ 	.word	0x00000000
	.align		4
        /*001c*/ 	.word	0xfffffffd
	.align		4
        /*0020*/ 	.word	0x00000000
	.align		4
        /*0024*/ 	.word	0xfffffffc


//--------------------- .nv.constant4             --------------------------
	.section	.nv.constant4,"a",@progbits
	.align	8
	.align		8
.nv.constant4:
        /*0000*/ 	.dword	__assertfail
	.align		8
        /*0008*/ 	.dword	__unnamed_1
	.align		8
        /*0010*/ 	.dword	_ZN40_INTERNAL_eedb9708_4_k_cu_5725343d_264744cuda3std3__45__cpo5beginE
	.align		8
        /*0018*/ 	.dword	_ZN40_INTERNAL_eedb9708_4_k_cu_5725343d_264744cuda3std3__45__cpo3endE
	.align		8
        /*0020*/ 	.dword	_ZN40_INTERNAL_eedb9708_4_k_cu_5725343d_264744cuda3std3__45__cpo6cbeginE
	.align		8
        /*0028*/ 	.dword	_ZN40_INTERNAL_eedb9708_4_k_cu_5725343d_264744cuda3std3__45__cpo4cendE
	.align		8
        /*0030*/ 	.dword	_ZN40_INTERNAL_eedb9708_4_k_cu_5725343d_264744cuda3std3__442_GLOBAL__N__eedb9708_4_k_cu_5725343d_264746ignoreE
	.align		8
        /*0038*/ 	.dword	_ZN40_INTERNAL_eedb9708_4_k_cu_5725343d_264744cuda3std3__419piecewise_constructE
	.align		8
        /*0040*/ 	.dword	_ZN40_INTERNAL_eedb9708_4_k_cu_5725343d_264744cuda3std3__48in_placeE
	.align		8
        /*0048*/ 	.dword	_ZN40_INTERNAL_eedb9708_4_k_cu_5725343d_264744cuda3std6ranges3__45__cpo4swapE
	.align		8
        /*0050*/ 	.dword	_ZN40_INTERNAL_eedb9708_4_k_cu_5725343d_264744cuda3std6ranges3__45__cpo9iter_moveE
	.align		8
        /*0058*/ 	.dword	_ZN40_INTERNAL_eedb9708_4_k_cu_5725343d_264744cute7productE
	.align		8
        /*0060*/ 	.dword	_ZN40_INTERNAL_eedb9708_4_k_cu_5725343d_264744cute1_E
	.align		8
        /*0068*/ 	.dword	$str$22
	.align		8
        /*0070*/ 	.dword	$str$23


//--------------------- .text._ZN7cutlass13device_kernelINS_4gemm6kernel13GemmUniversalIN4cute5tupleIJiiiiEEENS1_10collective13CollectiveMmaINS1_34MainloopSm90TmaGmmaWarpSpecializedILi9ENS5_IJNS4_1CILi2EEENSA_ILi1EEESC_EEENS1_35KernelTmaWarpSpecializedCooperativeEEENS5_IJNSA_ILi128EEENSA_ILi64EEENSA_ILi32EEEEEENS_10tfloat32_tENS5_IJlSC_lEEESK_SL_NS4_8TiledMMAINS4_8MMA_AtomIJNS4_4SM904GMMA29MMA_64x64x8_F32TF32TF32_SS_TNILNSP_7ScaleInE1ELSR_1EEEEEENS4_6LayoutISD_NS5_IJSC_NSA_ILi0EEESV_EEEEENS5_IJNS4_10UnderscoreESY_SY_EEEEENS4_13SM90_TMA_LOADENS4_14ComposedLayoutINS4_7SwizzleILi3ELi4ELi3EEENS4_18smem_ptr_flag_bitsILi32EEENSU_INS5_IJNSA_ILi8EEESI_EEENS5_IJSI_SC_EEEEEEEvNS4_8identityENS4_23SM90_TMA_LOAD_MULTICASTES1B_vS1C_EENS_8epilogue10collective6detail29Sm90TmaWarpSpecializedAdapterINS1G_15DefaultEpilogueISK_SL_SL_NS1F_6thread17LinearCombinationISK_Li1EffLNS1K_9ScaleType4KindE0ELNS_15FloatRoundStyleE2ESK_EENS1_15EpilogueDefaultEEEEEvvEEEEvNT_6ParamsE --------------------------
	.section	.text._ZN7cutlass13device_kernelINS_4gemm6kernel13GemmUniversalIN4cute5tupleIJiiiiEEENS1_10collective13CollectiveMmaINS1_34MainloopSm90TmaGmmaWarpSpecializedILi9ENS5_IJNS4_1CILi2EEENSA_ILi1EEESC_EEENS1_35KernelTmaWarpSpecializedCooperativeEEENS5_IJNSA_ILi128EEENSA_ILi64EEENSA_ILi32EEEEEENS_10tfloat32_tENS5_IJlSC_lEEESK_SL_NS4_8TiledMMAINS4_8MMA_AtomIJNS4_4SM904GMMA29MMA_64x64x8_F32TF32TF32_SS_TNILNSP_7ScaleInE1ELSR_1EEEEEENS4_6LayoutISD_NS5_IJSC_NSA_ILi0EEESV_EEEEENS5_IJNS4_10UnderscoreESY_SY_EEEEENS4_13SM90_TMA_LOADENS4_14ComposedLayoutINS4_7SwizzleILi3ELi4ELi3EEENS4_18smem_ptr_flag_bitsILi32EEENSU_INS5_IJNSA_ILi8EEESI_EEENS5_IJSI_SC_EEEEEEEvNS4_8identityENS4_23SM90_TMA_LOAD_MULTICASTES1B_vS1C_EENS_8epilogue10collective6detail29Sm90TmaWarpSpecializedAdapterINS1G_15DefaultEpilogueISK_SL_SL_NS1F_6thread17LinearCombinationISK_Li1EffLNS1K_9ScaleType4KindE0ELNS_15FloatRoundStyleE2ESK_EENS1_15EpilogueDefaultEEEEEvvEEEEvNT_6ParamsE,"ax",@progbits
	.align	128
.text._ZN7cutlass13device_kernelINS_4gemm6kernel13GemmUniversalIN4cute5tupleIJiiiiEEENS1_10collective13CollectiveMmaINS1_34MainloopSm90TmaGmmaWarpSpecializedILi9ENS5_IJNS4_1CILi2EEENSA_ILi1EEESC_EEENS1_35KernelTmaWarpSpecializedCooperativeEEENS5_IJNSA_ILi128EEENSA_ILi64EEENSA_ILi32EEEEEENS_10tfloat32_tENS5_IJlSC_lEEESK_SL_NS4_8TiledMMAINS4_8MMA_AtomIJNS4_4SM904GMMA29MMA_64x64x8_F32TF32TF32_SS_TNILNSP_7ScaleInE1ELSR_1EEEEEENS4_6LayoutISD_NS5_IJSC_NSA_ILi0EEESV_EEEEENS5_IJNS4_10UnderscoreESY_SY_EEEEENS4_13SM90_TMA_LOADENS4_14ComposedLayoutINS4_7SwizzleILi3ELi4ELi3EEENS4_18smem_ptr_flag_bitsILi32EEENSU_INS5_IJNSA_ILi8EEESI_EEENS5_IJSI_SC_EEEEEEEvNS4_8identityENS4_23SM90_TMA_LOAD_MULTICASTES1B_vS1C_EENS_8epilogue10collective6detail29Sm90TmaWarpSpecializedAdapterINS1G_15DefaultEpilogueISK_SL_SL_NS1F_6thread17LinearCombinationISK_Li1EffLNS1K_9ScaleType4KindE0ELNS_15FloatRoundStyleE2ESK_EENS1_15EpilogueDefaultEEEEEvvEEEEvNT_6ParamsE:
        .type           _ZN7cutlass13device_kernelINS_4gemm6kernel13GemmUniversalIN4cute5tupleIJiiiiEEENS1_10collective13CollectiveMmaINS1_34MainloopSm90TmaGmmaWarpSpecializedILi9ENS5_IJNS4_1CILi2EEENSA_ILi1EEESC_EEENS1_35KernelTmaWarpSpecializedCooperativeEEENS5_IJNSA_ILi128EEENSA_ILi64EEENSA_ILi32EEEEEENS_10tfloat32_tENS5_IJlSC_lEEESK_SL_NS4_8TiledMMAINS4_8MMA_AtomIJNS4_4SM904GMMA29MMA_64x64x8_F32TF32TF32_SS_TNILNSP_7ScaleInE1ELSR_1EEEEEENS4_6LayoutISD_NS5_IJSC_NSA_ILi0EEESV_EEEEENS5_IJNS4_10UnderscoreESY_SY_EEEEENS4_13SM90_TMA_LOADENS4_14ComposedLayoutINS4_7SwizzleILi3ELi4ELi3EEENS4_18smem_ptr_flag_bitsILi32EEENSU_INS5_IJNSA_ILi8EEESI_EEENS5_IJSI_SC_EEEEEEEvNS4_8identityENS4_23SM90_TMA_LOAD_MULTICASTES1B_vS1C_EENS_8epilogue10collective6detail29Sm90TmaWarpSpecializedAdapterINS1G_15DefaultEpilogueISK_SL_SL_NS1F_6thread17LinearCombinationISK_Li1EffLNS1K_9ScaleType4KindE0ELNS_15FloatRoundStyleE2ESK_EENS1_15EpilogueDefaultEEEEEvvEEEEvNT_6ParamsE,@function
        .size           _ZN7cutlass13device_kernelINS_4gemm6kernel13GemmUniversalIN4cute5tupleIJiiiiEEENS1_10collective13CollectiveMmaINS1_34MainloopSm90TmaGmmaWarpSpecializedILi9ENS5_IJNS4_1CILi2EEENSA_ILi1EEESC_EEENS1_35KernelTmaWarpSpecializedCooperativeEEENS5_IJNSA_ILi128EEENSA_ILi64EEENSA_ILi32EEEEEENS_10tfloat32_tENS5_IJlSC_lEEESK_SL_NS4_8TiledMMAINS4_8MMA_AtomIJNS4_4SM904GMMA29MMA_64x64x8_F32TF32TF32_SS_TNILNSP_7ScaleInE1ELSR_1EEEEEENS4_6LayoutISD_NS5_IJSC_NSA_ILi0EEESV_EEEEENS5_IJNS4_10UnderscoreESY_SY_EEEEENS4_13SM90_TMA_LOADENS4_14ComposedLayoutINS4_7SwizzleILi3ELi4ELi3EEENS4_18smem_ptr_flag_bitsILi32EEENSU_INS5_IJNSA_ILi8EEESI_EEENS5_IJSI_SC_EEEEEEEvNS4_8identityENS4_23SM90_TMA_LOAD_MULTICASTES1B_vS1C_EENS_8epilogue10collective6detail29Sm90TmaWarpSpecializedAdapterINS1G_15DefaultEpilogueISK_SL_SL_NS1F_6thread17LinearCombinationISK_Li1EffLNS1K_9ScaleType4KindE0ELNS_15FloatRoundStyleE2ESK_EENS1_15EpilogueDefaultEEEEEvvEEEEvNT_6ParamsE,(.L_x_146 - _ZN7cutlass13device_kernelINS_4gemm6kernel13GemmUniversalIN4cute5tupleIJiiiiEEENS1_10collective13CollectiveMmaINS1_34MainloopSm90TmaGmmaWarpSpecializedILi9ENS5_IJNS4_1CILi2EEENSA_ILi1EEESC_EEENS1_35KernelTmaWarpSpecializedCooperativeEEENS5_IJNSA_ILi128EEENSA_ILi64EEENSA_ILi32EEEEEENS_10tfloat32_tENS5_IJlSC_lEEESK_SL_NS4_8TiledMMAINS4_8MMA_AtomIJNS4_4SM904GMMA29MMA_64x64x8_F32TF32TF32_SS_TNILNSP_7ScaleInE1ELSR_1EEEEEENS4_6LayoutISD_NS5_IJSC_NSA_ILi0EEESV_EEEEENS5_IJNS4_10UnderscoreESY_SY_EEEEENS4_13SM90_TMA_LOADENS4_14ComposedLayoutINS4_7SwizzleILi3ELi4ELi3EEENS4_18smem_ptr_flag_bitsILi32EEENSU_INS5_IJNSA_ILi8EEESI_EEENS5_IJSI_SC_EEEEEEEvNS4_8identityENS4_23SM90_TMA_LOAD_MULTICASTES1B_vS1C_EENS_8epilogue10collective6detail29Sm90TmaWarpSpecializedAdapterINS1G_15DefaultEpilogueISK_SL_SL_NS1F_6thread17LinearCombinationISK_Li1EffLNS1K_9ScaleType4KindE0ELNS_15FloatRoundStyleE2ESK_EENS1_15EpilogueDefaultEEEEEvvEEEEvNT_6ParamsE)
        .other          _ZN7cutlass13device_kernelINS_4gemm6kernel13GemmUniversalIN4cute5tupleIJiiiiEEENS1_10collective13CollectiveMmaINS1_34MainloopSm90TmaGmmaWarpSpecializedILi9ENS5_IJNS4_1CILi2EEENSA_ILi1EEESC_EEENS1_35KernelTmaWarpSpecializedCooperativeEEENS5_IJNSA_ILi128EEENSA_ILi64EEENSA_ILi32EEEEEENS_10tfloat32_tENS5_IJlSC_lEEESK_SL_NS4_8TiledMMAINS4_8MMA_AtomIJNS4_4SM904GMMA29MMA_64x64x8_F32TF32TF32_SS_TNILNSP_7ScaleInE1ELSR_1EEEEEENS4_6LayoutISD_NS5_IJSC_NSA_ILi0EEESV_EEEEENS5_IJNS4_10UnderscoreESY_SY_EEEEENS4_13SM90_TMA_LOADENS4_14ComposedLayoutINS4_7SwizzleILi3ELi4ELi3EEENS4_18smem_ptr_flag_bitsILi32EEENSU_INS5_IJNSA_ILi8EEESI_EEENS5_IJSI_SC_EEEEEEEvNS4_8identityENS4_23SM90_TMA_LOAD_MULTICASTES1B_vS1C_EENS_8epilogue10collective6detail29Sm90TmaWarpSpecializedAdapterINS1G_15DefaultEpilogueISK_SL_SL_NS1F_6thread17LinearCombinationISK_Li1EffLNS1K_9ScaleType4KindE0ELNS_15FloatRoundStyleE2ESK_EENS1_15EpilogueDefaultEEEEEvvEEEEvNT_6ParamsE,@"STO_CUDA_ENTRY STV_DEFAULT"
_ZN7cutlass13device_kernelINS_4gemm6kernel13GemmUniversalIN4cute5tupleIJiiiiEEENS1_10collective13CollectiveMmaINS1_34MainloopSm90TmaGmmaWarpSpecializedILi9ENS5_IJNS4_1CILi2EEENSA_ILi1EEESC_EEENS1_35KernelTmaWarpSpecializedCooperativeEEENS5_IJNSA_ILi128EEENSA_ILi64EEENSA_ILi32EEEEEENS_10tfloat32_tENS5_IJlSC_lEEESK_SL_NS4_8TiledMMAINS4_8MMA_AtomIJNS4_4SM904GMMA29MMA_64x64x8_F32TF32TF32_SS_TNILNSP_7ScaleInE1ELSR_1EEEEEENS4_6LayoutISD_NS5_IJSC_NSA_ILi0EEESV_EEEEENS5_IJNS4_10UnderscoreESY_SY_EEEEENS4_13SM90_TMA_LOADENS4_14ComposedLayoutINS4_7SwizzleILi3ELi4ELi3EEENS4_18smem_ptr_flag_bitsILi32EEENSU_INS5_IJNSA_ILi8EEESI_EEENS5_IJSI_SC_EEEEEEEvNS4_8identityENS4_23SM90_TMA_LOAD_MULTICASTES1B_vS1C_EENS_8epilogue10collective6detail29Sm90TmaWarpSpecializedAdapterINS1G_15DefaultEpilogueISK_SL_SL_NS1F_6thread17LinearCombinationISK_Li1EffLNS1K_9ScaleType4KindE0ELNS_15FloatRoundStyleE2ESK_EENS1_15EpilogueDefaultEEEEEvvEEEEvNT_6ParamsE:
[----:B------:R-:W0:Y:S01]  /*0000*/  LDC R1, c[0x0][0x28] ;  /* 0x00000a00ff017b82 */ /* 0x000e220000000800 */
[----:B------:R-:W1:Y:S01]  /*0010*/  S2R R18, SR_TID.X ;  /* 0x0000000000127919 */ /* 0x000e620000002100 */
[----:B------:R-:W-:Y:S01]  /*0020*/  ELECT P0, URZ, PT ;  /* 0x00000000003f782f */ /* 0x000fe20003800000 */
[----:B------:R-:W-:Y:S01]  /*0030*/  BSSY B0, `(.L_x_0) ;  /* 0x000000f000007945 */ /* 0x000fe20003800000 */
[--C-:B-1----:R-:W-:Y:S02]  /*0040*/  SHF.R.U32.HI R0, RZ, 0x5, R18.reuse ;  /* 0x00000005ff007819 */ /* 0x102fe40000011612 */
[----:B------:R-:W-:-:S03]  /*0050*/  SHF.R.U32.HI R3, RZ, 0x7, R18 ;  /* 0x00000007ff037819 */ /* 0x000fc60000011612 */
[----:B------:R-:W1:Y:S04]  /*0060*/  SHFL.IDX PT, R2, R0, RZ, 0x1f ;  /* 0x00001fff00027589 */ /* 0x000e6800000e0000 */
[----:B------:R2:W3:Y:S01]  /*0070*/  SHFL.IDX PT, R5, R3, RZ, 0x1f ;  /* 0x00001fff03057589 */ /* 0x0004e200000e0000 */
[----:B-1----:R-:W-:-:S13]  /*0080*/  ISETP.NE.OR P0, PT, R2, RZ, !P0 ;  /* 0x000000ff0200720c */ /* 0x002fda0004705670 */
[----:B0-23--:R-:W-:Y:S05]  /*0090*/  @P0 BRA `(.L_x_1) ;  /* 0x0000000000200947 */ /* 0x00dfea0003800000 */
[----:B------:R-:W-:Y:S02]  /*00a0*/  ULDC.64 UR4, c[0x0][0x198] ;  /* 0x0000660000047ab9 */ /* 0x000fe40000000a00 */
[----:B------:R-:W-:Y:S02]  /*00b0*/  UIADD3 UR6, UP0, UR4, 0xf0, URZ ;  /* 0x000000f004067890 */ /* 0x000fe4000ff1e03f */
[----:B------:R-:W-:Y:S02]  /*00c0*/  UIADD3 UR4, UP1, UR4, 0x1f0, URZ ;  /* 0x000001f004047890 */ /* 0x000fe4000ff3e03f */
[----:B------:R-:W-:Y:S02]  /*00d0*/  UIADD3.X UR7, URZ, UR5, URZ, UP0, !UPT ;  /* 0x000000053f077290 */ /* 0x000fe400087fe43f */
[----:B------:R-:W-:-:S07]  /*00e0*/  UIADD3.X UR5, URZ, UR5, URZ, UP1, !UPT ;  /* 0x000000053f057290 */ /* 0x000fce0008ffe43f */
[----:B------:R0:W-:Y:S02]  /*00f0*/  UTMACCTL.PF [UR6] ;  /* 0x00000000060079b9 */ /* 0x0001e40008040000 */
[----:B------:R0:W-:Y:S02]  /*0100*/  UTMACCTL.PF [UR4] ;  /* 0x00000000040079b9 */ /* 0x0001e40008040000 */
[----:B0-----:R-:W-:Y:S01]  /*0110*/  NOP ;  /* 0x0000000000007918 */ /* 0x001fe20000000000 */
.L_x_1:
[----:B------:R-:W-:Y:S05]  /*0120*/  BSYNC B0 ;  /* 0x0000000000007941 */ /* 0x000fea0003800000 */
.L_x_0:
[----:B------:R-:W0:Y:S02]  /*0130*/  SHFL.IDX PT, R3, R0, RZ, 0x1f ;  /* 0x00001fff00037589 */ /* 0x000e2400000e0000 */
[----:B0-----:R-:W-:-:S13]  /*0140*/  ISETP.NE.AND P0, PT, R3, RZ, PT ;  /* 0x000000ff0300720c */ /* 0x001fda0003f05270 */
[----:B------:R-:W-:Y:S05]  /*0150*/  @P0 BRA `(.L_x_2) ;  /* 0x00000000008c0947 */ /* 0x000fea0003800000 */
[----:B------:R-:W-:Y:S01]  /*0160*/  ELECT P0, URZ, PT ;  /* 0x00000000003f782f */ /* 0x000fe20003800000 */
[----:B------:R-:W-:-:S12]  /*0170*/  BSSY B0, `(.L_x_2) ;  /* 0x0000021000007945 */ /* 0x000fd80003800000 */
[----:B------:R-:W-:Y:S05]  /*0180*/  @!P0 BRA `(.L_x_3) ;  /* 0x00000000007c8947 */ /* 0x000fea0003800000 */
[----:B------:R-:W0:Y:S01]  /*0190*/  S2UR UR8, SR_CgaCtaId ;  /* 0x00000000000879c3 */ /* 0x000e220000008800 */
[----:B------:R-:W-:Y:S01]  /*01a0*/  UMOV UR4, 0x400 ;  /* 0x0000040000047882 */ /* 0x000fe20000000000 */
[----:B------:R-:W-:Y:S01]  /*01b0*/  UMOV UR5, 0x1 ;  /* 0x0000000100057882 */ /* 0x000fe20000000000 */
[----:B------:R-:W-:Y:S02]  /*01c0*/  UMOV UR6, 0x4 ;  /* 0x0000000400067882 */ /* 0x000fe40000000000 */
[----:B------:R-:W-:-:S04]  /*01d0*/  UIADD3 UR6, -UR6, 0x100000, URZ ;  /* 0x0010000006067890 */ /* 0x000fc8000fffe13f */
[----:B------:R-:W-:Y:S02]  /*01e0*/  USHF.L.U32 UR7, UR6, 0xb, URZ ;  /* 0x0000000b06077899 */ /* 0x000fe4000800063f */
[----:B------:R-:W-:Y:S02]  /*01f0*/  USHF.L.U32 UR6, UR6, 0x1, URZ ;  /* 0x0000000106067899 */ /* 0x000fe4000800063f */
[----:B0-----:R-:W-:Y:S02]  /*0200*/  ULEA UR8, UR8, UR4, 0x18 ;  /* 0x0000000408087291 */ /* 0x001fe4000f8ec03f */
[----:B------:R-:W-:-:S04]  /*0210*/  UIADD3 UR4, -UR5, 0x100000, URZ ;  /* 0x0010000005047890 */ /* 0x000fc8000fffe13f */
[----:B------:R-:W-:Y:S02]  /*0220*/  USHF.L.U32 UR5, UR4, 0xb, URZ ;  /* 0x0000000b04057899 */ /* 0x000fe4000800063f */
[----:B------:R-:W-:Y:S01]  /*0230*/  USHF.L.U32 UR4, UR4, 0x1, URZ ;  /* 0x0000000104047899 */ /* 0x000fe2000800063f */
[----:B------:R-:W0:Y:S11]  /*0240*/  FENCE.VIEW.ASYNC.S ;  /* 0x00000000000073c6 */ /* 0x000e360000000000 */
[----:B0-----:R0:W1:Y:S01]  /*0250*/  SYNCS.EXCH.64 URZ, [UR8], UR4 ;  /* 0x00000004083f75b2 */ /* 0x0010620008000100 */
[----:B------:R0:W2:Y:S01]  /*0260*/  SYNCS.EXCH.64 URZ, [UR8+0x48], UR6 ;  /* 0x00004806083f75b2 */ /* 0x0000a20008000100 */
[----:B------:R0:W3:Y:S01]  /*0270*/  SYNCS.EXCH.64 URZ, [UR8+0x8], UR4 ;  /* 0x00000804083f75b2 */ /* 0x0000e20008000100 */
[----:B------:R0:W4:Y:S01]  /*0280*/  SYNCS.EXCH.64 URZ, [UR8+0x50], UR6 ;  /* 0x00005006083f75b2 */ /* 0x0001220008000100 */
[----:B------:R0:W0:Y:S01]  /*0290*/  SYNCS.EXCH.64 URZ, [UR8+0x10], UR4 ;  /* 0x00001004083f75b2 */ /* 0x0000220008000100 */
        /* <DEDUP_REMOVED lines=13> */
[----:B------:R-:W-:Y:S01]  /*0370*/  NOP ;  /* 0x0000000000007918 */ /* 0x000fe20000000000 */
.L_x_3:
[----:B0-----:R-:W-:Y:S05]  /*0380*/  BSYNC B0 ;  /* 0x0000000000007941 */ /* 0x001fea0003800000 */
.L_x_2:
[----:B------:R-:W-:Y:S01]  /*0390*/  SHF.R.S32.HI R7, RZ, 0x1f, R18 ;  /* 0x0000001fff077819 */ /* 0x000fe20000011412 */
[----:B------:R-:W0:Y:S01]  /*03a0*/  SHFL.IDX PT, R0, R0, RZ, 0x1f ;  /* 0x00001fff00007589 */ /* 0x000e2200000e0000 */
[----:B------:R-:W5:Y:S01]  /*03b0*/  S2UR UR8, SR_CTAID.X ;  /* 0x00000000000879c3 */ /* 0x000f620000002500 */
[----:B------:R-:W-:Y:S02]  /*03c0*/  ELECT P0, URZ, PT ;  /* 0x00000000003f782f */ /* 0x000fe40003800000 */
[----:B------:R-:W-:Y:S01]  /*03d0*/  LEA.HI R7, R7, R18, RZ, 0x7 ;  /* 0x0000001207077211 */ /* 0x000fe200078f38ff */
[----:B------:R-:W1:Y:S01]  /*03e0*/  S2R R4, SR_CTAID.Y ;  /* 0x0000000000047919 */ /* 0x000e620000002600 */
[----:B------:R-:W-:Y:S01]  /*03f0*/  SHF.R.S32.HI R8, RZ, 0x1f, R3 ;  /* 0x0000001fff087819 */ /* 0x000fe20000011403 */
[----:B------:R-:W-:Y:S01]  /*0400*/  ULDC UR4, c[0x0][0x150] ;  /* 0x0000540000047ab9 */ /* 0x000fe20000000800 */
[----:B------:R-:W-:Y:S01]  /*0410*/  LOP3.LUT R7, R7, 0xffffff80, RZ, 0xc0, !PT ;  /* 0xffffff8007077812 */ /* 0x000fe200078ec0ff */
[----:B------:R-:W-:Y:S01]  /*0420*/  NOP ;  /* 0x0000000000007918 */ /* 0x000fe20000000000 */
[----:B------:R-:W-:Y:S01]  /*0430*/  LEA.HI R8, R8, R3, RZ, 0x2 ;  /* 0x0000000308087211 */ /* 0x000fe200078f10ff */
[----:B------:R-:W2:Y:S01]  /*0440*/  LDC R10, c[0x0][0x144] ;  /* 0x00005100ff0a7b82 */ /* 0x000ea20000000800 */
[----:B------:R-:W-:Y:S01]  /*0450*/  NOP ;  /* 0x0000000000007918 */ /* 0x000fe20000000000 */
[----:B------:R-:W-:Y:S01]  /*0460*/  IMAD.IADD R6, R18, 0x1, -R7 ;  /* 0x0000000112067824 */ /* 0x000fe200078e0a07 */
[----:B------:R-:W-:Y:S01]  /*0470*/  LOP3.LUT R8, R8, 0x3ffffffc, RZ, 0xc0, !PT ;  /* 0x3ffffffc08087812 */ /* 0x000fe200078ec0ff */
[----:B------:R-:W-:Y:S01]  /*0480*/  IMAD.MOV.U32 R23, RZ, RZ, 0x1 ;  /* 0x00000001ff177424 */ /* 0x000fe200078e00ff */
[----:B------:R-:W-:-:S02]  /*0490*/  ISETP.NE.AND P3, PT, R5, RZ, PT ;  /* 0x000000ff0500720c */ /* 0x000fc40003f65270 */
[----:B------:R-:W-:Y:S01]  /*04a0*/  SHF.R.S32.HI R7, RZ, 0x1f, R6 ;  /* 0x0000001fff077819 */ /* 0x000fe20000011406 */
[----:B------:R-:W-:Y:S01]  /*04b0*/  IMAD.IADD R8, R3, 0x1, -R8 ;  /* 0x0000000103087824 */ /* 0x000fe200078e0a08 */
[----:B------:R-:W3:Y:S02]  /*04c0*/  LDC R13, c[0x0][0x140] ;  /* 0x00005000ff0d7b82 */ /* 0x000ee40000000800 */
[----:B------:R-:W-:Y:S02]  /*04d0*/  LEA.HI R7, R7, R6, RZ, 0x3 ;  /* 0x0000000607077211 */ /* 0x000fe400078f18ff */
[----:B0-----:R-:W-:Y:S02]  /*04e0*/  ISETP.NE.OR P0, PT, R0, RZ, !P0 ;  /* 0x000000ff0000720c */ /* 0x001fe40004705670 */
[--C-:B------:R-:W-:Y:S02]  /*04f0*/  SHF.R.S32.HI R0, RZ, 0x3, R7.reuse ;  /* 0x00000003ff007819 */ /* 0x100fe40000011407 */
[----:B------:R-:W-:-:S02]  /*0500*/  SHF.R.S32.HI R7, RZ, 0x1f, R7 ;  /* 0x0000001fff077819 */ /* 0x000fc40000011407 */
[----:B-----5:R-:W-:Y:S02]  /*0510*/  I2FP.F32.U32 R9, UR8 ;  /* 0x0000000800097c45 */ /* 0x020fe40008201000 */
[----:B------:R-:W-:-:S03]  /*0520*/  LEA.HI R7, R7, R0, RZ, 0x2 ;  /* 0x0000000007077211 */ /* 0x000fc600078f10ff */
[----:B------:R-:W-:Y:S01]  /*0530*/  FMUL R9, R9, UR4 ;  /* 0x0000000409097c20 */ /* 0x000fe20008400000 */
[----:B------:R-:W-:Y:S01]  /*0540*/  LOP3.LUT R7, R7, 0xfffffffc, RZ, 0xc0, !PT ;  /* 0xfffffffc07077812 */ /* 0x000fe200078ec0ff */
[----:B------:R-:W-:Y:S01]  /*0550*/  VOTEU.ALL UP0, P0 ;  /* 0x00000000003f7886 */ /* 0x000fe20000000000 */
[----:B-1----:R-:W-:Y:S01]  /*0560*/  I2FP.F32.U32 R3, R4 ;  /* 0x0000000400037245 */ /* 0x002fe20000201000 */
[----:B------:R-:W-:Y:S01]  /*0570*/  ULDC UR4, c[0x0][0x154] ;  /* 0x0000550000047ab9 */ /* 0x000fe20000000800 */
[----:B------:R-:W-:Y:S01]  /*0580*/  VOTEU.ALL UP1, P0 ;  /* 0x00000000003f7886 */ /* 0x000fe20000020000 */
[----:B------:R-:W0:Y:S01]  /*0590*/  F2I.U32.TRUNC.NTZ R9, R9 ;  /* 0x0000000900097305 */ /* 0x000e22000020f000 */
[----:B------:R-:W-:Y:S01]  /*05a0*/  IMAD.IADD R7, R0, 0x1, -R7 ;  /* 0x0000000100077824 */ /* 0x000fe200078e0a07 */
[----:B------:R-:W1:Y:S01]  /*05b0*/  @!UP0 S2UR UR7, SR_CgaCtaId ;  /* 0x00000000000789c3 */ /* 0x000e620000008800 */
[----:B------:R-:W-:Y:S01]  /*05c0*/  FMUL R12, R3, UR4 ;  /* 0x00000004030c7c20 */ /* 0x000fe20008400000 */
[----:B------:R-:W-:Y:S01]  /*05d0*/  UMOV UR4, 0x20 ;  /* 0x0000002000047882 */ /* 0x000fe20000000000 */
[----:B------:R-:W-:Y:S01]  /*05e0*/  IMAD R8, R8, 0x4, R7 ;  /* 0x0000000408087824 */ /* 0x000fe200078e0207 */
[----:B------:R-:W-:Y:S01]  /*05f0*/  @!UP0 UMOV UR6, 0x400 ;  /* 0x0000040000068882 */ /* 0x000fe20000000000 */
[----:B------:R-:W-:-:S04]  /*0600*/  @!UP0 UIADD3 UR4, -UR4, 0x100000, URZ ;  /* 0x0010000004048890 */ /* 0x000fc8000fffe13f */
[----:B------:R-:W-:Y:S02]  /*0610*/  @!UP0 USHF.L.U32 UR5, UR4, 0xb, URZ ;  /* 0x0000000b04058899 */ /* 0x000fe4000800063f */
[----:B------:R-:W-:Y:S01]  /*0620*/  @!UP0 USHF.L.U32 UR4, UR4, 0x1, URZ ;  /* 0x0000000104048899 */ /* 0x000fe2000800063f */
[----:B---3--:R-:W-:Y:S01]  /*0630*/  ISETP.EQ.U32.AND P2, PT, R13, 0x1, PT ;  /* 0x000000010d00780c */ /* 0x008fe20003f42070 */
[----:B------:R-:W3:Y:S01]  /*0640*/  F2I.U32.TRUNC.NTZ R12, R12 ;  /* 0x0000000c000c7305 */ /* 0x000ee2000020f000 */
[----:B------:R-:W-:Y:S01]  /*0650*/  LEA.HI R0, R8, R8, RZ, 0x1 ;  /* 0x0000000808007211 */ /* 0x000fe200078f08ff */
[----:B------:R-:W5:Y:S03]  /*0660*/  LDC R7, c[0x0][0x148] ;  /* 0x00005200ff077b82 */ /* 0x000f660000000800 */
[----:B------:R-:W-:Y:S01]  /*0670*/  LOP3.LUT R11, R0, 0xfffffffe, RZ, 0xc0, !PT ;  /* 0xfffffffe000b7812 */ /* 0x000fe200078ec0ff */
[----:B0-----:R-:W-:Y:S01]  /*0680*/  IMAD.MOV R15, RZ, RZ, -R9 ;  /* 0x000000ffff0f7224 */ /* 0x001fe200078e0a09 */
[----:B------:R-:W-:-:S03]  /*0690*/  SHF.R.S32.HI R9, RZ, 0x1f, R2 ;  /* 0x0000001fff097819 */ /* 0x000fc60000011402 */
[----:B--2---:R-:W-:Y:S01]  /*06a0*/  IMAD R3, R10, R15, UR8 ;  /* 0x000000080a037e24 */ /* 0x004fe2000f8e020f */
[----:B------:R-:W-:Y:S01]  /*06b0*/  LEA.HI R9, R9, R2, RZ, 0x2 ;  /* 0x0000000209097211 */ /* 0x000fe200078f10ff */
[C---:B------:R-:W-:Y:S02]  /*06c0*/  IMAD.IADD R0, R8.reuse, 0x1, -R11 ;  /* 0x0000000108007824 */ /* 0x040fe400078e0a0b */
[----:B------:R-:W-:Y:S01]  /*06d0*/  IMAD.SHL.U32 R11, R8, 0x4, RZ ;  /* 0x00000004080b7824 */ /* 0x000fe200078e00ff */
[----:B------:R-:W-:Y:S01]  /*06e0*/  LOP3.LUT R9, R9, 0xfffffffc, RZ, 0xc0, !PT ;  /* 0xfffffffc09097812 */ /* 0x000fe200078ec0ff */
[----:B---3--:R-:W-:Y:S01]  /*06f0*/  IMAD.MOV R24, RZ, RZ, -R12 ;  /* 0x000000ffff187224 */ /* 0x008fe200078e0a0c */
[----:B------:R-:W-:Y:S01]  /*0700*/  ISETP.NE.AND P4, PT, R0, R3, PT ;  /* 0x000000030000720c */ /* 0x000fe20003f85270 */
[----:B-1----:R-:W-:Y:S01]  /*0710*/  @!UP0 ULEA UR6, UR7, UR6, 0x18 ;  /* 0x0000000607068291 */ /* 0x002fe2000f8ec03f */
[----:B------:R-:W-:Y:S01]  /*0720*/  LOP3.LUT R22, R8, 0xc, R11, 0x78, !PT ;  /* 0x0000000c08167812 */ /* 0x000fe200078e780b */
[----:B------:R-:W-:Y:S01]  /*0730*/  IMAD.IADD R0, R2, 0x1, -R9 ;  /* 0x0000000102007824 */ /* 0x000fe200078e0a09 */
[----:B------:R-:W-:Y:S01]  /*0740*/  VOTEU.ALL UP0, P0 ;  /* 0x00000000003f7886 */ /* 0x000fe20000000000 */
[----:B------:R-:W-:Y:S01]  /*0750*/  LOP3.LUT P0, RZ, R6, 0x7, RZ, 0xc0, !PT ;  /* 0x0000000706ff7812 */ /* 0x000fe2000780c0ff */
[----:B------:R-:W-:-:S02]  /*0760*/  VIADD R6, R5, 0xffffffff ;  /* 0xffffffff05067836 */ /* 0x000fc40000000000 */
[----:B------:R-:W-:Y:S01]  /*0770*/  ISETP.NE.AND P1, PT, R0, 0x3, PT ;  /* 0x000000030000780c */ /* 0x000fe20003f25270 */
[----:B-----5:R-:W-:Y:S01]  /*0780*/  IMAD R9, R7, R24, R4 ;  /* 0x0000001807097224 */ /* 0x020fe200078e0204 */
[----:B------:R-:W-:Y:S02]  /*0790*/  ISETP.LT.U32.AND P0, PT, R22, 0x2, !P0 ;  /* 0x000000021600780c */ /* 0x000fe40004701070 */
[----:B------:R-:W-:Y:S01]  /*07a0*/  ISETP.EQ.OR P1, PT, R0, RZ, !P1 ;  /* 0x000000ff0000720c */ /* 0x000fe20004f22670 */
[----:B------:R-:W0:Y:S02]  /*07b0*/  FENCE.VIEW.ASYNC.S ;  /* 0x00000000000073c6 */ /* 0x000e240000000000 */
[----:B0-----:R0:W1:Y:S01]  /*07c0*/  @!UP0 SYNCS.EXCH.64 URZ, [UR6+0xa0], UR4 ;  /* 0x0000a004063f85b2 */ /* 0x0010620008000100 */
[----:B------:R-:W-:Y:S02]  /*07d0*/  @P4 LEA.HI R2, R22, R22, RZ, 0x1 ;  /* 0x0000001616024211 */ /* 0x000fe400078f08ff */
[----:B------:R-:W-:-:S02]  /*07e0*/  ISETP.EQ.AND P1, PT, R5, RZ, P1 ;  /* 0x000000ff0500720c */ /* 0x000fc40000f22270 */
[----:B------:R-:W-:Y:S02]  /*07f0*/  @P4 SHF.R.S32.HI R2, RZ, 0x1, R2 ;  /* 0x00000001ff024819 */ /* 0x000fe40000011402 */
[----:B------:R-:W-:Y:S02]  /*0800*/  ISETP.GE.U32.AND P6, PT, R6, 0x2, PT ;  /* 0x000000020600780c */ /* 0x000fe40003fc6070 */
[----:B------:R-:W-:Y:S02]  /*0810*/  @P4 ISETP.NE.AND P5, PT, R2, R9, PT ;  /* 0x000000090200420c */ /* 0x000fe40003fa5270 */
[----:B------:R-:W-:Y:S02]  /*0820*/  SEL R2, RZ, 0x1, !P0 ;  /* 0x00000001ff027807 */ /* 0x000fe40004000000 */
[----:B------:R-:W-:Y:S02]  /*0830*/  @P4 SEL R23, RZ, 0x1, P5 ;  /* 0x00000001ff174807 */ /* 0x000fe40002800000 */
[----:B------:R-:W-:Y:S01]  /*0840*/  SEL R19, RZ, 0x1, !P1 ;  /* 0x00000001ff137807 */ /* 0x000fe20004800000 */
[----:B------:R0:W2:Y:S01]  /*0850*/  @!UP1 SYNCS.EXCH.64 URZ, [UR6+0xa8], UR4 ;  /* 0x0000a804063f95b2 */ /* 0x0000a20008000100 */
[----:B------:R-:W-:Y:S01]  /*0860*/  LOP3.LUT R23, R23, R2, RZ, 0xc0, !PT ;  /* 0x0000000217177212 */ /* 0x000fe200078ec0ff */
[----:B------:R-:W-:Y:S01]  /*0870*/  NOP ;  /* 0x0000000000007918 */ /* 0x000fe20000000000 */
[----:B------:R-:W-:Y:S01]  /*0880*/  SEL R19, R19, 0x2, P6 ;  /* 0x0000000213137807 */ /* 0x000fe20003000000 */
[----:B------:R-:W-:Y:S06]  /*0890*/  @!P2 BRA `(.L_x_4) ;  /* 0x000000000008a947 */ /* 0x000fec0003800000 */
[----:B-12-4-:R-:W-:Y:S01]  /*08a0*/  UCGABAR_ARV ;  /* 0x00000000000079c7 */ /* 0x016fe20008000000 */
[----:B------:R-:W-:Y:S05]  /*08b0*/  BRA `(.L_x_5) ;  /* 0x0000000000047947 */ /* 0x000fea0003800000 */
.L_x_4:
[----:B-12-4-:R-:W-:Y:S01]  /*08c0*/  NOP ;  /* 0x0000000000007918 */ /* 0x016fe20000000000 */
.L_x_5:
[----:B------:R-:W1:Y:S01]  /*08d0*/  LDC R2, c[0x0][0x65c] ;  /* 0x00019700ff027b82 */ /* 0x000e620000000800 */
[----:B------:R-:W-:Y:S02]  /*08e0*/  IMAD.U32 R8, RZ, RZ, UR8 ;  /* 0x00000008ff087e24 */ /* 0x000fe4000f8e00ff */
[----:B------:R-:W-:Y:S01]  /*08f0*/  IMAD.MOV.U32 R9, RZ, RZ, RZ ;  /* 0x000000ffff097224 */ /* 0x000fe200078e00ff */
[----:B-1----:R-:W-:-:S04]  /*0900*/  ISETP.NE.AND P1, PT, R2, 0x1, PT ;  /* 0x000000010200780c */ /* 0x002fc80003f25270 */
[----:B------:R-:W-:-:S09]  /*0910*/  P2R R5, PR, RZ, 0x2 ;  /* 0x00000002ff057803 */ /* 0x000fd20000000000 */
[----:B------:R-:W1:Y:S01]  /*0920*/  @P1 LDC R17, c[0x0][0x10] ;  /* 0x00000400ff111b82 */ /* 0x000e620000000800 */
[----:B------:R-:W-:Y:S02]  /*0930*/  @P1 IMAD.MOV.U32 R5, RZ, RZ, RZ ;  /* 0x000000ffff051224 */ /* 0x000fe400078e00ff */
[----:B------:R-:W-:-:S05]  /*0940*/  @P1 IMAD.MOV.U32 R13, RZ, RZ, RZ ;  /* 0x000000ffff0d1224 */ /* 0x000fca00078e00ff */
[----:B------:R-:W2:Y:S01]  /*0950*/  @!P1 LDC R11, c[0x0][0xc] ;  /* 0x00000300ff0b9b82 */ /* 0x000ea20000000800 */
[----:B-1----:R-:W-:-:S04]  /*0960*/  @P1 IMAD.WIDE.U32 R16, R17, UR8, R4 ;  /* 0x0000000811101c25 */ /* 0x002fc8000f8e0004 */
[----:B------:R-:W-:Y:S02]  /*0970*/  @P1 IMAD.IADD R17, R17, 0x1, R13 ;  /* 0x0000000111111824 */ /* 0x000fe400078e020d */
[----:B--2---:R-:W-:-:S04]  /*0980*/  @!P1 IMAD.WIDE.U32 R8, R4, R11, R8 ;  /* 0x0000000b04089225 */ /* 0x004fc800078e0008 */
[----:B------:R-:W-:Y:S02]  /*0990*/  @!P1 IMAD.MOV.U32 R16, RZ, RZ, R8 ;  /* 0x000000ffff109224 */ /* 0x000fe400078e0008 */
[----:B------:R-:W-:Y:S01]  /*09a0*/  @!P1 IMAD.MOV.U32 R17, RZ, RZ, R9 ;  /* 0x000000ffff119224 */ /* 0x000fe200078e0009 */
[----:B------:R-:W-:Y:S06]  /*09b0*/  @!P2 BRA `(.L_x_6) ;  /* 0x00000000000ca947 */ /* 0x000fec0003800000 */
[----:B------:R-:W-:Y:S01]  /*09c0*/  UCGABAR_WAIT ;  /* 0x0000000000007dc7 */ /* 0x000fe20008000000 */
[----:B------:R-:W-:Y:S01]  /*09d0*/  CCTL.IVALL ;  /* 0x00000000ff00798f */ /* 0x000fe20002000000 */
[----:B------:R-:W-:Y:S05]  /*09e0*/  BRA `(.L_x_7) ;  /* 0x0000000000047947 */ /* 0x000fea0003800000 */
.L_x_6:
[----:B------:R-:W-:Y:S06]  /*09f0*/  BAR.SYNC.DEFER_BLOCKING 0x0 ;  /* 0x0000000000007b1d */ /* 0x000fec0000010000 */
.L_x_7:
[----:B------:R-:W-:Y:S05]  /*0a00*/  @!P3 BRA `(.L_x_8) ;  /* 0x000000400010b947 */ /* 0x000fea0003800000 */
[----:B------:R-:W-:-:S13]  /*0a10*/  ISETP.GT.U32.AND P0, PT, R6, 0x1, PT ;  /* 0x000000010600780c */ /* 0x000fda0003f04070 */
[----:B0-----:R-:W-:Y:S05]  /*0a20*/  @P0 EXIT ;  /* 0x000000000000094d */ /* 0x001fea0003800000 */
[----:B------:R-:W-:Y:S01]  /*0a30*/  ULDC.64 UR4, c[0x0][0x650] ;  /* 0x0001940000047ab9 */ /* 0x000fe20000000a00 */
[----:B------:R-:W-:Y:S01]  /*0a40*/  PRMT R0, RZ, 0x7610, R0 ;  /* 0x00007610ff007816 */ /* 0x000fe20000000000 */
[----:B------:R-:W-:Y:S01]  /*0a50*/  IMAD.MOV.U32 R60, RZ, RZ, -0x1 ;  /* 0xffffffffff3c7424 */ /* 0x000fe200078e00ff */
[----:B------:R-:W-:Y:S01]  /*0a60*/  ISETP.GE.U32.AND P0, PT, R16, UR4, PT ;  /* 0x0000000410007c0c */ /* 0x000fe2000bf06070 */
[----:B------:R-:W-:Y:S02]  /*0a70*/  IMAD.MOV.U32 R61, RZ, RZ, -0x1 ;  /* 0xffffffffff3d7424 */ /* 0x000fe400078e00ff */
[----:B------:R-:W-:Y:S01]  /*0a80*/  IMAD.MOV.U32 R59, RZ, RZ, -0x1 ;  /* 0xffffffffff3b7424 */ /* 0x000fe200078e00ff */
[----:B------:R-:W-:-:S13]  /*0a90*/  ISETP.GE.U32.AND.EX P0, PT, R17, UR5, PT, P0 ;  /* 0x0000000511007c0c */ /* 0x000fda000bf06100 */
[----:B------:R-:W-:Y:S05]  /*0aa0*/  @P0 BRA `(.L_x_9) ;  /* 0x0000000400280947 */ /* 0x000fea0003800000 */
[----:B------:R-:W0:Y:S01]  /*0ab0*/  LDC.64 R20, c[0x0][0x628] ;  /* 0x00018a00ff147b82 */ /* 0x000e220000000a00 */
[----:B------:R-:W-:Y:S02]  /*0ac0*/  IMAD.MOV.U32 R8, RZ, RZ, R16 ;  /* 0x000000ffff087224 */ /* 0x000fe400078e0010 */
[----:B------:R-:W-:-:S05]  /*0ad0*/  IMAD.MOV.U32 R9, RZ, RZ, R17 ;  /* 0x000000ffff097224 */ /* 0x000fca00078e0011 */
[----:B------:R-:W1:Y:S08]  /*0ae0*/  LDC R0, c[0x0][0x630] ;  /* 0x00018c00ff007b82 */ /* 0x000e700000000800 */
[----:B------:R-:W2:Y:S01]  /*0af0*/  LDC.64 R26, c[0x0][0x620] ;  /* 0x00018800ff1a7b82 */ /* 0x000ea20000000a00 */
[----:B0-----:R-:W-:-:S04]  /*0b00*/  ISETP.NE.U32.AND P0, PT, R20, RZ, PT ;  /* 0x000000ff1400720c */ /* 0x001fc80003f05070 */
[----:B------:R-:W-:-:S13]  /*0b10*/  ISETP.NE.AND.EX P0, PT, R21, RZ, PT, P0 ;  /* 0x000000ff1500720c */ /* 0x000fda0003f05300 */
[----:B-12---:R-:W-:Y:S05]  /*0b20*/  @!P0 BRA `(.L_x_10) ;  /* 0x0000000000288947 */ /* 0x006fea0003800000 */
[----:B------:R-:W0:Y:S02]  /*0b30*/  LDC R13, c[0x0][0x634] ;  /* 0x00018d00ff0d7b82 */ /* 0x000e240000000800 */
[----:B0-----:R-:W-:-:S05]  /*0b40*/  IADD3 R13, P0, R16, R13, RZ ;  /* 0x0000000d100d7210 */ /* 0x001fca0007f1e0ff */
[----:B------:R-:W-:-:S04]  /*0b50*/  IMAD.X R15, RZ, RZ, R17, P0 ;  /* 0x000000ffff0f7224 */ /* 0x000fc800000e0611 */
[----:B------:R-:W-:-:S04]  /*0b60*/  IMAD.WIDE.U32 R8, R15, R20, RZ ;  /* 0x000000140f087225 */ /* 0x000fc800078e00ff */
[----:B------:R-:W-:-:S04]  /*0b70*/  IMAD.WIDE.U32 R10, P0, R13, R21, R8 ;  /* 0x000000150d0a7225 */ /* 0x000fc80007800008 */
[----:B------:R-:W-:-:S04]  /*0b80*/  IMAD.WIDE.U32 R8, R13, R20, RZ ;  /* 0x000000140d087225 */ /* 0x000fc800078e00ff */
[----:B------:R-:W-:Y:S01]  /*0b90*/  IMAD.X R13, RZ, RZ, RZ, P0 ;  /* 0x000000ffff0d7224 */ /* 0x000fe200000e06ff */
[----:B------:R-:W-:Y:S01]  /*0ba0*/  IADD3 RZ, P0, R9, R10, RZ ;  /* 0x0000000a09ff7210 */ /* 0x000fe20007f1e0ff */
[----:B------:R-:W-:-:S04]  /*0bb0*/  IMAD.MOV.U32 R12, RZ, RZ, R11 ;  /* 0x000000ffff0c7224 */ /* 0x000fc800078e000b */
[----:B------:R-:W-:-:S08]  /*0bc0*/  IMAD.WIDE.U32.X R8, R15, R21, R12, P0 ;  /* 0x000000150f087225 */ /* 0x000fd000000e040c */
.L_x_10:
[----:B------:R-:W0:Y:S01]  /*0bd0*/  LDC.64 R20, c[0x0][0x640] ;  /* 0x00019000ff147b82 */ /* 0x000e220000000a00 */
[--C-:B------:R-:W-:Y:S01]  /*0be0*/  SHF.R.U64 R59, R8, R0, R9.reuse ;  /* 0x00000000083b7219 */ /* 0x100fe20000001209 */
[----:B------:R-:W-:Y:S01]  /*0bf0*/  IMAD R28, R7, R24, R4 ;  /* 0x00000018071c7224 */ /* 0x000fe200078e0204 */
[----:B------:R-:W-:Y:S01]  /*0c00*/  SHF.R.U32.HI R0, RZ, R0, R9 ;  /* 0x00000000ff007219 */ /* 0x000fe20000011609 */
[----:B------:R-:W-:Y:S01]  /*0c10*/  IMAD.MOV.U32 R25, RZ, RZ, 0x1 ;  /* 0x00000001ff197424 */ /* 0x000fe200078e00ff */
[----:B------:R-:W-:-:S03]  /*0c20*/  IADD3 R5, P0, RZ, -R59, RZ ;  /* 0x8000003bff057210 */ /* 0x000fc60007f1e0ff */
[----:B------:R-:W1:Y:S02]  /*0c30*/  LDC R6, c[0x0][0x618] ;  /* 0x00018600ff067b82 */ /* 0x000e640000000800 */
[----:B------:R-:W-:-:S04]  /*0c40*/  IMAD.X R9, RZ, RZ, ~R0, P0 ;  /* 0x000000ffff097224 */ /* 0x000fc800000e0e00 */
[-C--:B------:R-:W-:Y:S02]  /*0c50*/  IMAD R0, R9, R26.reuse, RZ ;  /* 0x0000001a09007224 */ /* 0x080fe400078e02ff */
[----:B------:R-:W2:Y:S01]  /*0c60*/  LDC R11, c[0x0][0x608] ;  /* 0x00018200ff0b7b82 */ /* 0x000ea20000000800 */
[----:B------:R-:W-:-:S04]  /*0c70*/  IMAD.WIDE.U32 R8, R5, R26, R16 ;  /* 0x0000001a05087225 */ /* 0x000fc800078e0010 */
[----:B------:R-:W-:-:S03]  /*0c80*/  IMAD R5, R5, R27, R0 ;  /* 0x0000001b05057224 */ /* 0x000fc600078e0200 */
[----:B------:R-:W3:Y:S01]  /*0c90*/  LDC R12, c[0x0][0x658] ;  /* 0x00019600ff0c7b82 */ /* 0x000ee20000000800 */
[----:B0-----:R-:W-:Y:S01]  /*0ca0*/  ISETP.NE.U32.AND P0, PT, R20, RZ, PT ;  /* 0x000000ff1400720c */ /* 0x001fe20003f05070 */
[----:B------:R-:W-:Y:S02]  /*0cb0*/  IMAD.IADD R5, R9, 0x1, R5 ;  /* 0x0000000109057824 */ /* 0x000fe400078e0205 */
[----:B------:R-:W-:Y:S01]  /*0cc0*/  IMAD.MOV.U32 R9, RZ, RZ, -0x1 ;  /* 0xffffffffff097424 */ /* 0x000fe200078e00ff */
[----:B------:R-:W-:-:S03]  /*0cd0*/  ISETP.NE.AND.EX P0, PT, R21, RZ, PT, P0 ;  /* 0x000000ff1500720c */ /* 0x000fc60003f05300 */
[----:B------:R-:W0:Y:S01]  /*0ce0*/  LDC R15, c[0x0][0x600] ;  /* 0x00018000ff0f7b82 */ /* 0x000e220000000800 */
[-CC-:B-1----:R-:W-:Y:S02]  /*0cf0*/  SHF.R.U64 R13, R8, R6.reuse, R5.reuse ;  /* 0x00000006080d7219 */ /* 0x182fe40000001205 */
[----:B------:R-:W-:-:S05]  /*0d00*/  SHF.R.U32.HI R0, RZ, R6, R5 ;  /* 0x00000006ff007219 */ /* 0x000fca0000011605 */
[----:B------:R-:W1:Y:S01]  /*0d10*/  LDC R14, c[0x0][0x648] ;  /* 0x00019200ff0e7b82 */ /* 0x000e620000000800 */
[-CC-:B--2---:R-:W-:Y:S02]  /*0d20*/  SHF.R.U64 R29, R13, R11.reuse, R0.reuse ;  /* 0x0000000b0d1d7219 */ /* 0x184fe40000001200 */
[----:B------:R-:W-:-:S05]  /*0d30*/  SHF.R.U32.HI R5, RZ, R11, R0 ;  /* 0x0000000bff057219 */ /* 0x000fca0000011600 */
[----:B------:R-:W2:Y:S01]  /*0d40*/  LDC R26, c[0x0][0x638] ;  /* 0x00018e00ff1a7b82 */ /* 0x000ea20000000800 */
[-CC-:B---3--:R-:W-:Y:S02]  /*0d50*/  SHF.R.U64 R24, R29, R12.reuse, R5.reuse ;  /* 0x0000000c1d187219 */ /* 0x188fe40000001205 */
[-C--:B------:R-:W-:Y:S02]  /*0d60*/  SHF.L.U32 R0, R9, R12.reuse, RZ ;  /* 0x0000000c09007219 */ /* 0x080fe400000006ff */
[----:B------:R-:W-:Y:S01]  /*0d70*/  SHF.R.U32.HI R5, RZ, R12, R5 ;  /* 0x0000000cff057219 */ /* 0x000fe20000011605 */
[----:B------:R-:W-:Y:S01]  /*0d80*/  IMAD.MOV.U32 R4, RZ, RZ, R24 ;  /* 0x000000ffff047224 */ /* 0x000fe200078e0018 */
[----:B------:R-:W-:Y:S01]  /*0d90*/  LOP3.LUT R10, RZ, R0, RZ, 0x33, !PT ;  /* 0x00000000ff0a7212 */ /* 0x000fe200078e33ff */
[----:B------:R-:W3:Y:S01]  /*0da0*/  LDC R27, c[0x0][0x610] ;  /* 0x00018400ff1b7b82 */ /* 0x000ee20000000800 */
[----:B------:R-:W-:Y:S05]  /*0db0*/  @!P0 BRA `(.L_x_11) ;  /* 0x0000000000288947 */ /* 0x000fea0003800000 */
[----:B------:R-:W4:Y:S02]  /*0dc0*/  LDC R9, c[0x0][0x64c] ;  /* 0x00019300ff097b82 */ /* 0x000f240000000800 */
[----:B----4-:R-:W-:-:S05]  /*0dd0*/  IADD3 R9, P0, R24, R9, RZ ;  /* 0x0000000918097210 */ /* 0x010fca0007f1e0ff */
        /* <DEDUP_REMOVED lines=8> */
.L_x_11:
[----:B-1----:R-:W-:Y:S01]  /*0e60*/  SHF.R.U64 R4, R4, R14, R5 ;  /* 0x0000000e04047219 */ /* 0x002fe20000001205 */
[----:B0-----:R-:W-:Y:S01]  /*0e70*/  VIADD R6, R15, 0xffffffff ;  /* 0xffffffff0f067836 */ /* 0x001fe20000000000 */
[----:B------:R-:W-:Y:S02]  /*0e80*/  SHF.L.U32 R0, R25, R12, RZ ;  /* 0x0000000c19007219 */ /* 0x000fe400000006ff */
[----:B------:R-:W-:Y:S01]  /*0e90*/  LOP3.LUT R5, R29, R10, RZ, 0xc0, !PT ;  /* 0x0000000a1d057212 */ /* 0x000fe200078ec0ff */
[----:B------:R-:W-:Y:S01]  /*0ea0*/  IMAD.MOV R7, RZ, RZ, -R4 ;  /* 0x000000ffff077224 */ /* 0x000fe200078e0a04 */
[----:B------:R-:W-:Y:S02]  /*0eb0*/  SEL R3, R3, R28, !P1 ;  /* 0x0000001c03037207 */ /* 0x000fe40004800000 */
[----:B------:R-:W-:Y:S01]  /*0ec0*/  LOP3.LUT R6, R13, R6, RZ, 0xc0, !PT ;  /* 0x000000060d067212 */ /* 0x000fe200078ec0ff */
[----:B------:R-:W-:Y:S02]  /*0ed0*/  IMAD R4, R0, R4, R5 ;  /* 0x0000000400047224 */ /* 0x000fe400078e0205 */
[----:B--2---:R-:W-:-:S02]  /*0ee0*/  IMAD R0, R7, R26, R24 ;  /* 0x0000001a07007224 */ /* 0x004fc400078e0218 */
[----:B---3--:R-:W-:Y:S02]  /*0ef0*/  IMAD R3, R4, R27, R3 ;  /* 0x0000001b04037224 */ /* 0x008fe400078e0203 */
[----:B------:R-:W-:Y:S02]  /*0f00*/  IMAD R60, R0, R15, R6 ;  /* 0x0000000f003c7224 */ /* 0x000fe400078e0206 */
[----:B------:R-:W-:-:S03]  /*0f10*/  IMAD.MOV.U32 R4, RZ, RZ, 0x1 ;  /* 0x00000001ff047424 */ /* 0x000fc600078e00ff */
[----:B------:R-:W-:Y:S02]  /*0f20*/  SEL R61, R60, R3, !P1 ;  /* 0x000000033c3d7207 */ /* 0x000fe40004800000 */
[----:B------:R-:W-:Y:S02]  /*0f30*/  PRMT R0, R4, 0x7610, R0 ;  /* 0x0000761004007816 */ /* 0x000fe40000000000 */
[----:B------:R-:W-:-:S07]  /*0f40*/  SEL R60, R3, R60, !P1 ;  /* 0x0000003c033c7207 */ /* 0x000fce0004800000 */
.L_x_9:
[----:B------:R-:W-:-:S08]  /*0f50*/  NOP ;  /* 0x0000000000007918 */ /* 0x000fd00000000000 */
[----:B------:R-:W0:Y:S02]  /*0f60*/  USETMAXREG.TRY_ALLOC.CTAPOOL UP0, 0xe8 ;  /* 0x000000e8000079c8 */ /* 0x000e240008000600 */
[----:B0-----:R-:W-:-:S13]  /*0f70*/  PLOP3.LUT P0, PT, PT, PT, UP0, 0x80, 0x0 ;  /* 0x000000000000781c */ /* 0x001fda0003f0f008 */
[----:B------:R-:W-:Y:S05]  /*0f80*/  @!P0 BRA `(.L_x_9) ;  /* 0xfffffffc00f08947 */ /* 0x000fea000383ffff */
[----:B------:R-:W-:Y:S01]  /*0f90*/  ULDC.64 UR4, c[0x0][0x598] ;  /* 0x0001660000047ab9 */ /* 0x000fe20000000a00 */
[----:B------:R-:W-:Y:S01]  /*0fa0*/  ULDC.64 UR36, c[0x0][0x208] ;  /* 0x0000820000247ab9 */ /* 0x000fe20000000a00 */
[----:B------:R-:W-:-:S04]  /*0fb0*/  ISETP.NE.U32.AND P0, PT, RZ, UR4, PT ;  /* 0x00000004ff007c0c */ /* 0x000fc8000bf05070 */
[----:B------:R-:W-:-:S13]  /*0fc0*/  ISETP.NE.AND.EX P0, PT, RZ, UR5, PT, P0 ;  /* 0x00000005ff007c0c */ /* 0x000fda000bf05300 */
[----:B------:R-:W-:Y:S05]  /*0fd0*/  @!P0 BRA `(.L_x_12) ;  /* 0x00000000001c8947 */ /* 0x000fea0003800000 */
[----:B------:R-:W0:Y:S02]  /*0fe0*/  LDC.64 R4, c[0x0][0x598] ;  /* 0x00016600ff047b82 */ /* 0x000e240000000a00 */
[----:B0-----:R-:W2:Y:S02]  /*0ff0*/  LDG.E.64 R4, desc[UR36][R4.64] ;  /* 0x0000002404047981 */ /* 0x001ea4000c1e1b00 */
[----:B--2---:R-:W-:-:S04]  /*1000*/  ISETP.NE.U32.AND P0, PT, R4, RZ, PT ;  /* 0x000000ff0400720c */ /* 0x004fc80003f05070 */
[----:B------:R-:W-:-:S13]  /*1010*/  ISETP.NE.AND.EX P0, PT, R5, RZ, PT, P0 ;  /* 0x000000ff0500720c */ /* 0x000fda0003f05300 */
[----:B------:R-:W-:Y:S05]  /*1020*/  @!P0 BRA `(.L_x_12) ;  /* 0x0000000000088947 */ /* 0x000fea0003800000 */
[----:B------:R0:W5:Y:S01]  /*1030*/  LD.E R56, desc[UR36][R4.64] ;  /* 0x0000002404387980 */ /* 0x000162000c101900 */
[----:B------:R-:W-:Y:S05]  /*1040*/  BRA `(.L_x_13) ;  /* 0x0000000000247947 */ /* 0x000fea0003800000 */
.L_x_12:
[----:B------:R-:W-:Y:S02]  /*1050*/  ULDC.64 UR4, c[0x0][0x588] ;  /* 0x0001620000047ab9 */ /* 0x000fe40000000a00 */
[----:B------:R-:W-:-:S04]  /*1060*/  ISETP.NE.U32.AND P0, PT, RZ, UR4, PT ;  /* 0x00000004ff007c0c */ /* 0x000fc8000bf05070 */
[----:B------:R-:W-:-:S13]  /*1070*/  ISETP.NE.AND.EX P0, PT, RZ, UR5, PT, P0 ;  /* 0x00000005ff007c0c */ /* 0x000fda000bf05300 */
[----:B------:R-:W-:Y:S05]  /*1080*/  @!P0 BRA `(.L_x_14) ;  /* 0x00000000000c8947 */ /* 0x000fea0003800000 */
[----:B------:R-:W0:Y:S02]  /*1090*/  LDC.64 R56, c[0x0][0x588] ;  /* 0x00016200ff387b82 */ /* 0x000e240000000a00 */
[----:B0-----:R1:W5:Y:S01]  /*10a0*/  LDG.E R56, desc[UR36][R56.64] ;  /* 0x0000002438387981 */ /* 0x001362000c1e1900 */
[----:B------:R-:W-:Y:S05]  /*10b0*/  BRA `(.L_x_13) ;  /* 0x0000000000087947 */ /* 0x000fea0003800000 */
.L_x_14:
[----:B------:R-:W-:Y:S02]  /*10c0*/  ULDC UR4, c[0x0][0x580] ;  /* 0x0001600000047ab9 */ /* 0x000fe40000000800 */
[----:B------:R-:W-:-:S07]  /*10d0*/  IMAD.U32 R56, RZ, RZ, UR4 ;  /* 0x00000004ff387e24 */ /* 0x000fce000f8e00ff */
.L_x_13:
[----:B------:R-:W-:Y:S02]  /*10e0*/  ULDC.64 UR4, c[0x0][0x5a0] ;  /* 0x0001680000047ab9 */ /* 0x000fe40000000a00 */
[----:B------:R-:W-:-:S04]  /*10f0*/  ISETP.NE.U32.AND P0, PT, RZ, UR4, PT ;  /* 0x00000004ff007c0c */ /* 0x000fc8000bf05070 */
[----:B------:R-:W-:-:S13]  /*1100*/  ISETP.NE.AND.EX P0, PT, RZ, UR5, PT, P0 ;  /* 0x00000005ff007c0c */ /* 0x000fda000bf05300 */
[----:B------:R-:W-:Y:S05]  /*1110*/  @!P0 BRA `(.L_x_15) ;  /* 0x00000000001c8947 */ /* 0x000fea0003800000 */
[----:B0-----:R-:W0:Y:S02]  /*1120*/  LDC.64 R4, c[0x0][0x5a0] ;  /* 0x00016800ff047b82 */ /* 0x001e240000000a00 */
[----:B0-----:R-:W2:Y:S02]  /*1130*/  LDG.E.64 R4, desc[UR36][R4.64] ;  /* 0x0000002404047981 */ /* 0x001ea4000c1e1b00 */
[----:B--2---:R-:W-:-:S04]  /*1140*/  ISETP.NE.U32.AND P0, PT, R4, RZ, PT ;  /* 0x000000ff0400720c */ /* 0x004fc80003f05070 */
[----:B------:R-:W-:-:S13]  /*1150*/  ISETP.NE.AND.EX P0, PT, R5, RZ, PT, P0 ;  /* 0x000000ff0500720c */ /* 0x000fda0003f05300 */
[----:B------:R-:W-:Y:S05]  /*1160*/  @!P0 BRA `(.L_x_15) ;  /* 0x0000000000088947 */ /* 0x000fea0003800000 */
[----:B-1----:R0:W5:Y:S01]  /*1170*/  LD.E R57, desc[UR36][R4.64] ;  /* 0x0000002404397980 */ /* 0x002162000c101900 */
[----:B------:R-:W-:Y:S05]  /*1180*/  BRA `(.L_x_16) ;  /* 0x0000000000247947 */ /* 0x000fea0003800000 */
.L_x_15:
[----:B------:R-:W-:Y:S02]  /*1190*/  ULDC.64 UR4, c[0x0][0x590] ;  /* 0x0001640000047ab9 */ /* 0x000fe40000000a00 */
[----:B------:R-:W-:-:S04]  /*11a0*/  ISETP.NE.U32.AND P0, PT, RZ, UR4, PT ;  /* 0x00000004ff007c0c */ /* 0x000fc8000bf05070 */
[----:B------:R-:W-:-:S13]  /*11b0*/  ISETP.NE.AND.EX P0, PT, RZ, UR5, PT, P0 ;  /* 0x00000005ff007c0c */ /* 0x000fda000bf05300 */
[----:B------:R-:W-:Y:S05]  /*11c0*/  @!P0 BRA `(.L_x_17) ;  /* 0x00000000000c8947 */ /* 0x000fea0003800000 */
[----:B0-----:R-:W1:Y:S02]  /*11d0*/  LDC.64 R4, c[0x0][0x590] ;  /* 0x00016400ff047b82 */ /* 0x001e640000000a00 */
[----:B-1----:R1:W5:Y:S01]  /*11e0*/  LDG.E R57, desc[UR36][R4.64] ;  /* 0x0000002404397981 */ /* 0x002362000c1e1900 */
[----:B------:R-:W-:Y:S05]  /*11f0*/  BRA `(.L_x_16) ;  /* 0x0000000000087947 */ /* 0x000fea0003800000 */
.L_x_17:
[----:B------:R-:W-:Y:S02]  /*1200*/  ULDC UR4, c[0x0][0x584] ;  /* 0x0001610000047ab9 */ /* 0x000fe40000000800 */
[----:B-1----:R-:W-:-:S07]  /*1210*/  IMAD.U32 R57, RZ, RZ, UR4 ;  /* 0x00000004ff397e24 */ /* 0x002fce000f8e00ff */
.L_x_16:
[----:B------:R-:W-:-:S13]  /*1220*/  LOP3.LUT P0, RZ, R0, 0xff, RZ, 0xc0, !PT ;  /* 0x000000ff00ff7812 */ /* 0x000fda000780c0ff */
[----:B------:R-:W-:Y:S05]  /*1230*/  @!P0 EXIT ;  /* 0x000000000000894d */ /* 0x000fea0003800000 */
[----:B------:R-:W-:Y:S01]  /*1240*/  ULDC UR4, c[0x0][0x28c] ;  /* 0x0000a30000047ab9 */ /* 0x000fe20000000800 */
[----:B------:R-:W-:Y:S01]  /*1250*/  LOP3.LUT R58, R19, 0x1, RZ, 0xfc, !PT ;  /* 0x00000001133a7812 */ /* 0x000fe200078efcff */
[----:B------:R-:W-:Y:S01]  /*1260*/  UIADD3 UR4, UR4, 0x1f, URZ ;  /* 0x0000001f04047890 */ /* 0x000fe2000fffe03f */
[----:B------:R-:W-:Y:S01]  /*1270*/  UMOV UR38, URZ ;  /* 0x0000003f00267c82 */ /* 0x000fe20008000000 */
[----:B------:R-:W-:Y:S02]  /*1280*/  UMOV UR39, URZ ;  /* 0x0000003f00277c82 */ /* 0x000fe40008000000 */
[----:B------:R-:W-:-:S04]  /*1290*/  USHF.R.S32.HI UR5, URZ, 0x1f, UR4 ;  /* 0x0000001f3f057899 */ /* 0x000fc80008011404 */
[----:B------:R-:W-:-:S04]  /*12a0*/  ULEA.HI UR5, UR5, UR4, URZ, 0x5 ;  /* 0x0000000405057291 */ /* 0x000fc8000f8f283f */
[----:B------:R-:W-:-:S12]  /*12b0*/  USHF.R.S32.HI UR40, URZ, 0x5, UR5 ;  /* 0x000000053f287899 */ /* 0x000fd80008011405 */
.L_x_101:
[----:B------:R-:W-:Y:S01]  /*12c0*/  LOP3.LUT R0, R18, 0x80, RZ, 0xc0, !PT ;  /* 0x0000008012007812 */ /* 0x000fe200078ec0ff */
[----:B------:R-:W2:Y:S01]  /*12d0*/  S2UR UR7, SR_CgaCtaId ;  /* 0x00000000000779c3 */ /* 0x000ea20000008800 */
[----:B------:R-:W-:Y:S02]  /*12e0*/  UMOV UR6, 0x400 ;  /* 0x0000040000067882 */ /* 0x000fe40000000000 */
[----:B------:R-:W-:-:S06]  /*12f0*/  SHF.R.U32.HI R0, RZ, 0x7, R0 ;  /* 0x00000007ff007819 */ /* 0x000fcc0000011600 */
[----:B------:R-:W3:Y:S01]  /*1300*/  SHFL.IDX PT, R0, R0, RZ, 0x1f ;  /* 0x00001fff00007589 */ /* 0x000ee200000e0000 */
[----:B--2---:R-:W-:Y:S01]  /*1310*/  ULEA UR6, UR7, UR6, 0x18 ;  /* 0x0000000607067291 */ /* 0x004fe2000f8ec03f */
[----:B---3--:R-:W-:-:S13]  /*1320*/  R2UR UR4, R0 ;  /* 0x00000000000472ca */ /* 0x008fda00000e0000 */
[----:B------:R-:W-:-:S04]  /*1330*/  ULEA.HI UR5, UR4, UR4, URZ, 0x1 ;  /* 0x0000000404057291 */ /* 0x000fc8000f8f083f */
[----:B------:R-:W-:-:S04]  /*1340*/  ULOP3.LUT UR5, UR5, 0x7fffe, URZ, 0xc0, !UPT ;  /* 0x0007fffe05057892 */ /* 0x000fc8000f8ec03f */
[----:B------:R-:W-:-:S03]  /*1350*/  UIADD3 UR5, UR4, -UR5, URZ ;  /* 0x8000000504057290 */ /* 0x000fc6000fffe03f */
[----:B------:R-:W-:Y:S01]  /*1360*/  ULDC UR4, c[0x0][0x28c] ;  /* 0x0000a30000047ab9 */ /* 0x000fe20000000800 */
[----:B------:R-:W-:Y:S01]  /*1370*/  ULEA UR5, UR5, UR6, 0xd ;  /* 0x0000000605057291 */ /* 0x000fe2000f8e683f */
[----:B------:R-:W-:-:S03]  /*1380*/  ISETP.LT.AND P0, PT, RZ, UR4, PT ;  /* 0x00000004ff007c0c */ /* 0x000fc6000bf01270 */
[----:B------:R-:W-:-:S04]  /*1390*/  UIADD3 UR5, UR5, 0x180, URZ ;  /* 0x0000018005057890 */ /* 0x000fc8000fffe03f */
[----:B------:R-:W-:-:S04]  /*13a0*/  USHF.R.U32.HI UR5, URZ, 0x4, UR5 ;  /* 0x000000043f057899 */ /* 0x000fc80008011605 */
[----:B------:R-:W-:Y:S02]  /*13b0*/  ULOP3.LUT UR41, UR5, 0x3fff, URZ, 0xc0, !UPT ;  /* 0x00003fff05297892 */ /* 0x000fe4000f8ec03f */
[----:B01--45:R-:W-:Y:S10]  /*13c0*/  @P0 BRA `(.L_x_18) ;  /* 0x0000000000400947 */ /* 0x033ff40003800000 */
[----:B------:R-:W-:Y:S01]  /*13d0*/  MOV R0, 0x0 ;  /* 0x0000000000007802 */ /* 0x000fe20000000f00 */
[----:B------:R-:W-:Y:S01]  /*13e0*/  ULDC.64 UR4, c[0x4][0x68] ;  /* 0x01001a0000047ab9 */ /* 0x000fe20000000a00 */
[----:B------:R-:W-:Y:S01]  /*13f0*/  ULDC.64 UR6, c[0x4][0x8] ;  /* 0x0100020000067ab9 */ /* 0x000fe20000000a00 */
[----:B01----:R-:W-:Y:S01]  /*1400*/  IMAD.U32 R4, RZ, RZ, UR4 ;  /* 0x00000004ff047e24 */ /* 0x003fe2000f8e00ff */
[----:B------:R0:W1:Y:S01]  /*1410*/  LDC.64 R14, c[0x4][R0] ;  /* 0x01000000000e7b82 */ /* 0x0000620000000a00 */
[----:B------:R-:W-:Y:S01]  /*1420*/  IMAD.U32 R5, RZ, RZ, UR5 ;  /* 0x00000005ff057e24 */ /* 0x000fe2000f8e00ff */
[----:B------:R-:W-:Y:S01]  /*1430*/  ULDC.64 UR4, c[0x4][0x70] ;  /* 0x01001c0000047ab9 */ /* 0x000fe20000000a00 */
[----:B------:R-:W-:Y:S02]  /*1440*/  IMAD.U32 R10, RZ, RZ, UR6 ;  /* 0x00000006ff0a7e24 */ /* 0x000fe4000f8e00ff */
[----:B------:R-:W-:Y:S02]  /*1450*/  IMAD.U32 R6, RZ, RZ, UR4 ;  /* 0x00000004ff067e24 */ /* 0x000fe4000f8e00ff */
[----:B------:R-:W-:-:S02]  /*1460*/  IMAD.U32 R7, RZ, RZ, UR5 ;  /* 0x00000005ff077e24 */ /* 0x000fc4000f8e00ff */
[----:B------:R-:W-:Y:S02]  /*1470*/  IMAD.U32 R11, RZ, RZ, UR7 ;  /* 0x00000007ff0b7e24 */ /* 0x000fe4000f8e00ff */
[----:B------:R-:W-:Y:S02]  /*1480*/  IMAD.MOV.U32 R8, RZ, RZ, 0x1e1 ;  /* 0x000001e1ff087424 */ /* 0x000fe400078e00ff */
[----:B------:R-:W-:Y:S02]  /*1490*/  IMAD.MOV.U32 R12, RZ, RZ, 0x1 ;  /* 0x00000001ff0c7424 */ /* 0x000fe400078e00ff */
[----:B0-----:R-:W-:-:S07]  /*14a0*/  IMAD.MOV.U32 R13, RZ, RZ, RZ ;  /* 0x000000ffff0d7224 */ /* 0x001fce00078e00ff */
[----:B------:R-:W-:-:S07]  /*14b0*/  LEPC R20, `(.L_x_18) ;  /* 0x000000001014794e */ /* 0x000fce0000000000 */
[----:B-1---5:R-:W-:Y:S05]  /*14c0*/  CALL.ABS.NOINC R14 ;  /* 0x000000000e007343 */ /* 0x022fea0003c00000 */
.L_x_18:
[----:B------:R-:W-:-:S13]  /*14d0*/  ISETP.NE.AND P0, PT, R58, 0x3, PT ;  /* 0x000000033a00780c */ /* 0x000fda0003f05270 */
[----:B------:R-:W-:Y:S05]  /*14e0*/  @!P0 BRA `(.L_x_19) ;  /* 0x0000000000048947 */ /* 0x000fea0003800000 */
[----:B------:R-:W-:Y:S01]  /*14f0*/  BPT.TRAP 0x1 ;  /* 0x000000040000795c */ /* 0x000fe20000300000 */
.L_x_19:
[----:B------:R-:W2:Y:S01]  /*1500*/  S2UR UR5, SR_CgaCtaId ;  /* 0x00000000000579c3 */ /* 0x000ea20000008800 */
[----:B------:R-:W-:Y:S01]  /*1510*/  UMOV UR4, 0x400 ;  /* 0x0000040000047882 */ /* 0x000fe20000000000 */
[----:B------:R-:W-:Y:S02]  /*1520*/  IMAD.U32 R0, RZ, RZ, UR38 ;  /* 0x00000026ff007e24 */ /* 0x000fe4000f8e00ff */
[----:B------:R-:W-:-:S03]  /*1530*/  IMAD.U32 R3, RZ, RZ, UR39 ;  /* 0x00000027ff037e24 */ /* 0x000fc6000f8e00ff */
[----:B------:R-:W-:Y:S01]  /*1540*/  SHF.L.U32 R0, R0, 0x1f, RZ ;  /* 0x0000001f00007819 */ /* 0x000fe200000006ff */
[----:B--2---:R-:W-:-:S06]  /*1550*/  ULEA UR4, UR5, UR4, 0x18 ;  /* 0x0000000405047291 */ /* 0x004fcc000f8ec03f */
[----:B------:R-:W-:-:S04]  /*1560*/  IMAD.U32 R6, RZ, RZ, UR4 ;  /* 0x00000004ff067e24 */ /* 0x000fc8000f8e00ff */
[----:B------:R-:W-:-:S04]  /*1570*/  IMAD R3, R3, 0x8, R6 ;  /* 0x0000000803037824 */ /* 0x000fc800078e0206 */
[----:B------:R2:W3:Y:S01]  /*1580*/  SYNCS.PHASECHK.TRANS64.TRYWAIT P1, [R3+URZ], R0 ;  /* 0x00000000030075a7 */ /* 0x0004e2000802017f */
[----:B------:R-:W-:Y:S05]  /*1590*/  @!P0 BRA `(.L_x_20) ;  /* 0x0000000000048947 */ /* 0x000fea0003800000 */
[----:B------:R-:W-:Y:S01]  /*15a0*/  BPT.TRAP 0x1 ;  /* 0x000000040000795c */ /* 0x000fe20000300000 */
.L_x_20:
[----:B---3--:R-:W-:Y:S05]  /*15b0*/  @P1 BRA `(.L_x_21) ;  /* 0x0000000000081947 */ /* 0x008fea0003800000 */
[----:B------:R-:W3:Y:S02]  /*15c0*/  SYNCS.PHASECHK.TRANS64.TRYWAIT P1, [R3+URZ], R0 ;  /* 0x00000000030075a7 */ /* 0x000ee4000802017f */
[----:B---3--:R-:W-:Y:S05]  /*15d0*/  @!P1 BRA `(.L_x_22) ;  /* 0x0000004c003c9947 */ /* 0x008fea0003800000 */
.L_x_21:
[----:B------:R-:W-:-:S04]  /*15e0*/  UISETP.LT.AND UP0, UPT, UR40, 0x1, UPT ;  /* 0x000000012800788c */ /* 0x000fc8000bf01270 */
[----:B------:R-:W-:-:S06]  /*15f0*/  USEL UR4, UR40, 0x1, UP0 ;  /* 0x0000000128047887 */ /* 0x000fcc0008000000 */
[----:B--23--:R-:W-:Y:S01]  /*1600*/  IMAD.U32 R0, RZ, RZ, UR4 ;  /* 0x00000004ff007e24 */ /* 0x00cfe2000f8e00ff */
[----:B------:R-:W-:Y:S05]  /*1610*/  WARPSYNC.ALL ;  /* 0x0000000000007948 */ /* 0x000fea0003800000 */
[----:B------:R-:W-:-:S04]  /*1620*/  IADD3 R0, -R0, UR40, RZ ;  /* 0x0000002800007c10 */ /* 0x000fc8000fffe1ff */
[----:B------:R-:W-:Y:S02]  /*1630*/  ISETP.GE.AND P1, PT, R0, 0x1, PT ;  /* 0x000000010000780c */ /* 0x000fe40003f26270 */
[----:B------:R-:W-:Y:S01]  /*1640*/  R2UR UR4, R6 ;  /* 0x00000000060472ca */ /* 0x000fe200000e0000 */
[----:B------:R-:W-:Y:S01]  /*1650*/  WARPGROUP.ARRIVE ;  /* 0x00000000000079c5 */ /* 0x000fe20000000000 */
[----:B------:R-:W-:Y:S01]  /*1660*/  UMOV UR9, 0x40000040 ;  /* 0x4000004000097882 */ /* 0x000fe20000000000 */
[----:B------:R-:W-:-:S10]  /*1670*/  UMOV UR11, 0x40000040 ;  /* 0x40000040000b7882 */ /* 0x000fd40000000000 */
[----:B------:R-:W-:-:S04]  /*1680*/  UIADD3 UR4, UR4, 0x24180, URZ ;  /* 0x0002418004047890 */ /* 0x000fc8000fffe03f */
[----:B------:R-:W-:-:S04]  /*1690*/  USHF.R.U32.HI UR4, URZ, 0x4, UR4 ;  /* 0x000000043f047899 */ /* 0x000fc80008011604 */
[----:B------:R-:W-:Y:S02]  /*16a0*/  ULOP3.LUT UR5, UR4, 0x3fff, URZ, 0xc0, !UPT ;  /* 0x00003fff04057892 */ /* 0x000fe4000f8ec03f */
[----:B------:R-:W-:Y:S02]  /*16b0*/  ULOP3.LUT UR4, UR41, 0x10000, URZ, 0xfc, !UPT ;  /* 0x0001000029047892 */ /* 0x000fe4000f8efc3f */
[----:B------:R-:W-:Y:S02]  /*16c0*/  ULOP3.LUT UR5, UR5, 0x10000, URZ, 0xfc, !UPT ;  /* 0x0001000005057892 */ /* 0x000fe4000f8efc3f */
[----:B------:R-:W-:Y:S02]  /*16d0*/  ULEA UR6, UR39, UR4, 0xa ;  /* 0x0000000427067291 */ /* 0x000fe4000f8e503f */
[----:B------:R-:W-:-:S05]  /*16e0*/  ULEA UR7, UR39, UR5, 0x9 ;  /* 0x0000000527077291 */ /* 0x000fca000f8e483f */
[----:B------:R-:W-:Y:S02]  /*16f0*/  UMOV UR8, UR6 ;  /* 0x0000000600087c82 */ /* 0x000fe40008000000 */
[----:B------:R-:W-:Y:S02]  /*1700*/  UMOV UR10, UR7 ;  /* 0x00000007000a7c82 */ /* 0x000fe40008000000 */
[----:B------:R-:W-:Y:S01]  /*1710*/  HGMMA.64x64x8.F32.TF32 R24, gdesc[UR8], RZ, !UPT, gsb0 ;  /* 0x04e00000081879f0 */ /* 0x000fe2000c0028ff */
[----:B------:R-:W-:Y:S02]  /*1720*/  UIADD3 UR8, UR6, 0x2, URZ ;  /* 0x0000000206087890 */ /* 0x000fe4000fffe03f */
[----:B------:R-:W-:Y:S01]  /*1730*/  UIADD3 UR10, UR7, 0x2, URZ ;  /* 0x00000002070a7890 */ /* 0x000fe2000fffe03f */
[----:B------:R-:W-:Y:S01]  /*1740*/  UMOV UR9, 0x40000040 ;  /* 0x4000004000097882 */ /* 0x000fe20000000000 */
[----:B------:R-:W-:Y:S01]  /*1750*/  UMOV UR11, 0x40000040 ;  /* 0x40000040000b7882 */ /* 0x000fe20000000000 */
[----:B------:R-:W-:-:S02]  /*1760*/  WARPGROUP.DEPBAR.LE gsb0, 0x0 ;  /* 0x00008000000079c5 */ /* 0x000fc40000010000 */
[----:B------:R-:W-:-:S06]  /*1770*/  WARPGROUP.ARRIVE ;  /* 0x00000000000079c5 */ /* 0x000fcc0000000000 */
[----:B------:R-:W-:Y:S01]  /*1780*/  HGMMA.64x64x8.F32.TF32 R24, gdesc[UR8], R24, gsb0 ;  /* 0x04e00000081879f0 */ /* 0x000fe20008002818 */
[----:B------:R-:W-:Y:S02]  /*1790*/  UIADD3 UR8, UR6, 0x4, URZ ;  /* 0x0000000406087890 */ /* 0x000fe4000fffe03f */
[----:B------:R-:W-:Y:S01]  /*17a0*/  UIADD3 UR10, UR7, 0x4, URZ ;  /* 0x00000004070a7890 */ /* 0x000fe2000fffe03f */
[----:B------:R-:W-:Y:S01]  /*17b0*/  UMOV UR9, 0x40000040 ;  /* 0x4000004000097882 */ /* 0x000fe20000000000 */
[----:B------:R-:W-:Y:S01]  /*17c0*/  UMOV UR11, 0x40000040 ;  /* 0x40000040000b7882 */ /* 0x000fe20000000000 */
[----:B------:R-:W-:Y:S02]  /*17d0*/  WARPGROUP.DEPBAR.LE gsb0, 0x0 ;  /* 0x00008000000079c5 */ /* 0x000fe40000010000 */
        /* <DEDUP_REMOVED lines=8> */
[----:B------:R-:W-:Y:S03]  /*1860*/  HGMMA.64x64x8.F32.TF32 R24, gdesc[UR8], R24, gsb0 ;  /* 0x04e00000081879f0 */ /* 0x000fe60008002818 */
[----:B------:R-:W-:Y:S02]  /*1870*/  WARPGROUP.DEPBAR.LE gsb0, 0x0 ;  /* 0x00008000000079c5 */ /* 0x000fe40000010000 */
[----:B------:R-:W-:Y:S05]  /*1880*/  @!P1 BRA `(.L_x_23) ;  /* 0x0000000400249947 */ /* 0x000fea0003800000 */
[----:B------:R-:W-:Y:S02]  /*1890*/  UIADD3 UR6, UR39, 0x1, URZ ;  /* 0x0000000127067890 */ /* 0x000fe4000fffe03f */
[----:B------:R-:W-:Y:S02]  /*18a0*/  IMAD.U32 R3, RZ, RZ, UR39 ;  /* 0x00000027ff037e24 */ /* 0x000fe4000f8e00ff */
[----:B------:R-:W-:-:S04]  /*18b0*/  UISETP.NE.AND UP0, UPT, UR6, 0x9, UPT ;  /* 0x000000090600788c */ /* 0x000fc8000bf05270 */
[----:B------:R-:W-:Y:S02]  /*18c0*/  USEL UR7, URZ, 0x1, UP0 ;  /* 0x000000013f077887 */ /* 0x000fe40008000000 */
[----:B------:R-:W-:Y:S02]  /*18d0*/  USEL UR6, UR6, URZ, UP0 ;  /* 0x0000003f06067287 */ /* 0x000fe40008000000 */
[----:B------:R-:W-:-:S06]  /*18e0*/  ULOP3.LUT UR7, UR38, UR7, URZ, 0x3c, !UPT ;  /* 0x0000000726077292 */ /* 0x000fcc000f8e3c3f */
[----:B------:R-:W-:-:S07]  /*18f0*/  IMAD.U32 R7, RZ, RZ, UR7 ;  /* 0x00000007ff077e24 */ /* 0x000fce000f8e00ff */
.L_x_30:
[----:B------:R-:W-:Y:S05]  /*1900*/  @!P0 BRA `(.L_x_24) ;  /* 0x0000000000048947 */ /* 0x000fea0003800000 */
[----:B------:R-:W-:Y:S01]  /*1910*/  BPT.TRAP 0x1 ;  /* 0x000000040000795c */ /* 0x000fe20000300000 */
.L_x_24:
[----:B------:R-:W2:Y:S01]  /*1920*/  S2UR UR8, SR_CgaCtaId ;  /* 0x00000000000879c3 */ /* 0x000ea20000008800 */
[----:B------:R-:W-:Y:S01]  /*1930*/  UMOV UR7, 0x400 ;  /* 0x0000040000077882 */ /* 0x000fe20000000000 */
[----:B01----:R-:W-:Y:S01]  /*1940*/  IMAD.U32 R5, RZ, RZ, UR6 ;  /* 0x00000006ff057e24 */ /* 0x003fe2000f8e00ff */
[----:B------:R-:W-:Y:S01]  /*1950*/  SHF.L.U32 R4, R7, 0x1f, RZ ;  /* 0x0000001f07047819 */ /* 0x000fe200000006ff */
[----:B--2---:R-:W-:-:S06]  /*1960*/  ULEA UR7, UR8, UR7, 0x18 ;  /* 0x0000000708077291 */ /* 0x004fcc000f8ec03f */
[----:B------:R-:W-:-:S04]  /*1970*/  IMAD.U32 R6, RZ, RZ, UR7 ;  /* 0x00000007ff067e24 */ /* 0x000fc8000f8e00ff */
[----:B------:R-:W-:-:S04]  /*1980*/  IMAD R5, R5, 0x8, R6 ;  /* 0x0000000805057824 */ /* 0x000fc800078e0206 */
[----:B------:R0:W1:Y:S01]  /*1990*/  SYNCS.PHASECHK.TRANS64.TRYWAIT P1, [R5+URZ], R4 ;  /* 0x00000004050075a7 */ /* 0x000062000802017f */
[----:B------:R-:W-:Y:S05]  /*19a0*/  @!P0 BRA `(.L_x_25) ;  /* 0x0000000000048947 */ /* 0x000fea0003800000 */
[----:B------:R-:W-:Y:S01]  /*19b0*/  BPT.TRAP 0x1 ;  /* 0x000000040000795c */ /* 0x000fe20000300000 */
.L_x_25:
[----:B-1----:R-:W-:Y:S05]  /*19c0*/  @P1 BRA `(.L_x_26) ;  /* 0x0000000000081947 */ /* 0x002fea0003800000 */
[----:B------:R-:W1:Y:S02]  /*19d0*/  SYNCS.PHASECHK.TRANS64.TRYWAIT P1, [R5+URZ], R4 ;  /* 0x00000004050075a7 */ /* 0x000e64000802017f */
[----:B-1----:R-:W-:Y:S05]  /*19e0*/  @!P1 BRA `(.L_x_27) ;  /* 0x00000048004c9947 */ /* 0x002fea0003800000 */
.L_x_26:
[----:B------:R-:W-:Y:S01]  /*19f0*/  ULEA UR7, UR6, UR4, 0xa ;  /* 0x0000000406077291 */ /* 0x000fe2000f8e503f */
[----:B------:R-:W-:Y:S01]  /*1a00*/  WARPGROUP.ARRIVE ;  /* 0x00000000000079c5 */ /* 0x000fe20000000000 */
[----:B------:R-:W-:Y:S01]  /*1a10*/  ULEA UR12, UR6, UR5, 0x9 ;  /* 0x00000005060c7291 */ /* 0x000fe2000f8e483f */
[----:B------:R-:W-:Y:S01]  /*1a20*/  UMOV UR9, 0x40000040 ;  /* 0x4000004000097882 */ /* 0x000fe20000000000 */
[----:B------:R-:W-:-:S03]  /*1a30*/  UMOV UR11, 0x40000040 ;  /* 0x40000040000b7882 */ /* 0x000fc60000000000 */
[----:B------:R-:W-:Y:S02]  /*1a40*/  UMOV UR8, UR7 ;  /* 0x0000000700087c82 */ /* 0x000fe40008000000 */
[----:B------:R-:W-:Y:S02]  /*1a50*/  UMOV UR10, UR12 ;  /* 0x0000000c000a7c82 */ /* 0x000fe40008000000 */
[----:B------:R-:W-:Y:S01]  /*1a60*/  HGMMA.64x64x8.F32.TF32 R24, gdesc[UR8], R24, gsb0 ;  /* 0x04e00000081879f0 */ /* 0x000fe20008002818 */
        /* <DEDUP_REMOVED lines=23> */
[----:B------:R-:W-:Y:S01]  /*1be0*/  BPT.TRAP 0x1 ;  /* 0x000000040000795c */ /* 0x000fe20000300000 */
.L_x_28:
[----:B------:R-:W-:-:S13]  /*1bf0*/  ISETP.NE.AND P1, PT, R23, RZ, PT ;  /* 0x000000ff1700720c */ /* 0x000fda0003f25270 */
[----:B01----:R-:W-:-:S04]  /*1c00*/  @P1 IMAD R4, R3, 0x8, R6 ;  /* 0x0000000803041824 */ /* 0x003fc800078e0206 */
[----:B------:R-:W-:-:S05]  /*1c10*/  @P1 VIADD R5, R4, 0x48 ;  /* 0x0000004804051836 */ /* 0x000fca0000000000 */
[----:B------:R-:W-:-:S04]  /*1c20*/  @P1 PRMT R5, R22, 0x654, R5 ;  /* 0x0000065416051816 */ /* 0x000fc80000000005 */
[----:B------:R0:W-:Y:S01]  /*1c30*/  @P1 SYNCS.ARRIVE.TRANS64.RED.A1T0 RZ, [R5+URZ], RZ ;  /* 0x000000ff05ff19a7 */ /* 0x0001e2000810043f */
[----:B------:R-:W-:-:S13]  /*1c40*/  ISETP.GT.U32.AND P1, PT, R19, 0x1, PT ;  /* 0x000000011300780c */ /* 0x000fda0003f24070 */
[----:B0-----:R-:W-:Y:S05]  /*1c50*/  @P1 BRA `(.L_x_29) ;  /* 0x0000000000041947 */ /* 0x001fea0003800000 */
[----:B------:R-:W-:Y:S01]  /*1c60*/  BPT.TRAP 0x1 ;  /* 0x000000040000795c */ /* 0x000fe20000300000 */
.L_x_29:
[----:B------:R-:W-:Y:S01]  /*1c70*/  UIADD3 UR6, UR6, 0x1, URZ ;  /* 0x0000000106067890 */ /* 0x000fe2000fffe03f */
[C---:B------:R-:W-:Y:S01]  /*1c80*/  ISETP.GT.AND P2, PT, R0.reuse, 0x1, PT ;  /* 0x000000010000780c */ /* 0x040fe20003f44270 */
[----:B------:R-:W-:Y:S02]  /*1c90*/  VIADD R3, R3, 0x1 ;  /* 0x0000000103037836 */ /* 0x000fe40000000000 */
[----:B------:R-:W-:Y:S01]  /*1ca0*/  UISETP.NE.AND UP0, UPT, UR6, 0x9, UPT ;  /* 0x000000090600788c */ /* 0x000fe2000bf05270 */
[----:B------:R-:W-:Y:S02]  /*1cb0*/  VIADD R0, R0, 0xffffffff ;  /* 0xffffffff00007836 */ /* 0x000fe40000000000 */
[C---:B------:R-:W-:Y:S01]  /*1cc0*/  ISETP.NE.AND P1, PT, R3.reuse, 0x9, PT ;  /* 0x000000090300780c */ /* 0x040fe20003f25270 */
[----:B------:R-:W-:Y:S02]  /*1cd0*/  USEL UR7, URZ, 0x1, UP0 ;  /* 0x000000013f077887 */ /* 0x000fe40008000000 */
[----:B------:R-:W-:Y:S01]  /*1ce0*/  USEL UR6, UR6, URZ, UP0 ;  /* 0x0000003f06067287 */ /* 0x000fe20008000000 */
[----:B------:R-:W-:-:S03]  /*1cf0*/  SEL R3, R3, RZ, P1 ;  /* 0x000000ff03037207 */ /* 0x000fc60000800000 */
[----:B------:R-:W-:Y:S01]  /*1d00*/  LOP3.LUT R7, R7, UR7, RZ, 0x3c, !PT ;  /* 0x0000000707077c12 */ /* 0x000fe2000f8e3cff */
[----:B------:R-:W-:Y:S07]  /*1d10*/  @P2 BRA `(.L_x_30) ;  /* 0xfffffff800f82947 */ /* 0x000fee000383ffff */
.L_x_23:
[----:B------:R-:W2:Y:S02]  /*1d20*/  LDC R0, c[0x0][0x28c] ;  /* 0x0000a300ff007b82 */ /* 0x000ea40000000800 */
[----:B--2---:R-:W-:-:S13]  /*1d30*/  ISETP.GE.AND P1, PT, R0, 0x1, PT ;  /* 0x000000010000780c */ /* 0x004fda0003f26270 */
[----:B------:R-:W-:Y:S05]  /*1d40*/  @!P1 BRA `(.L_x_31) ;  /* 0x0000000000509947 */ /* 0x000fea0003800000 */
[----:B------:R-:W-:Y:S05]  /*1d50*/  @!P0 BRA `(.L_x_32) ;  /* 0x0000000000048947 */ /* 0x000fea0003800000 */
[----:B------:R-:W-:Y:S01]  /*1d60*/  BPT.TRAP 0x1 ;  /* 0x000000040000795c */ /* 0x000fe20000300000 */
.L_x_32:
[----:B------:R-:W-:Y:S01]  /*1d70*/  ISETP.NE.AND P0, PT, R23, RZ, PT ;  /* 0x000000ff1700720c */ /* 0x000fe20003f05270 */
[----:B------:R-:W-:Y:S01]  /*1d80*/  BSSY B0, `(.L_x_33) ;  /* 0x000000e000007945 */ /* 0x000fe20003800000 */
[----:B------:R-:W-:-:S11]  /*1d90*/  ISETP.GT.U32.AND P1, PT, R19, 0x1, PT ;  /* 0x000000011300780c */ /* 0x000fd60003f24070 */
[----:B------:R-:W-:Y:S05]  /*1da0*/  @!P0 BRA `(.L_x_34) ;  /* 0x00000000002c8947 */ /* 0x000fea0003800000 */
[----:B------:R-:W-:-:S04]  /*1db0*/  UISETP.LT.AND UP0, UPT, UR40, 0x1, UPT ;  /* 0x000000012800788c */ /* 0x000fc8000bf01270 */
[----:B------:R-:W-:-:S04]  /*1dc0*/  USEL UR6, UR40, 0x1, UP0 ;  /* 0x0000000128067887 */ /* 0x000fc80008000000 */
[----:B------:R-:W-:-:S04]  /*1dd0*/  UIADD3 UR6, UR39, UR40, -UR6 ;  /* 0x0000002827067290 */ /* 0x000fc8000fffe806 */
[----:B------:R-:W-:-:S04]  /*1de0*/  UIMAD.WIDE.U32 UR4, UR6, 0x38e38e39, URZ ;  /* 0x38e38e39060478a5 */ /* 0x000fc8000f8e003f */
[----:B------:R-:W-:-:S04]  /*1df0*/  USHF.R.U32.HI UR4, URZ, 0x1, UR5 ;  /* 0x000000013f047899 */ /* 0x000fc80008011605 */
[----:B------:R-:W-:-:S06]  /*1e00*/  UIMAD UR6, UR4, -0x9, UR6 ;  /* 0xfffffff7040678a4 */ /* 0x000fcc000f8e0206 */
[----:B------:R-:W-:-:S04]  /*1e10*/  IMAD.U32 R3, RZ, RZ, UR6 ;  /* 0x00000006ff037e24 */ /* 0x000fc8000f8e00ff */
[----:B------:R-:W-:-:S04]  /*1e20*/  IMAD R0, R3, 0x8, R6 ;  /* 0x0000000803007824 */ /* 0x000fc800078e0206 */
[----:B------:R-:W-:-:S05]  /*1e30*/  VIADD R3, R0, 0x48 ;  /* 0x0000004800037836 */ /* 0x000fca0000000000 */
[----:B------:R-:W-:-:S04]  /*1e40*/  PRMT R3, R22, 0x654, R3 ;  /* 0x0000065416037816 */ /* 0x000fc80000000003 */
[----:B------:R2:W-:Y:S03]  /*1e50*/  SYNCS.ARRIVE.TRANS64.RED.A1T0 RZ, [R3+URZ], RZ ;  /* 0x000000ff03ff79a7 */ /* 0x0005e6000810043f */
.L_x_34:
[----:B------:R-:W-:Y:S05]  /*1e60*/  BSYNC B0 ;  /* 0x0000000000007941 */ /* 0x000fea0003800000 */
.L_x_33:
[----:B------:R-:W-:Y:S05]  /*1e70*/  @P1 BRA `(.L_x_31) ;  /* 0x0000000000041947 */ /* 0x000fea0003800000 */
[----:B------:R-:W-:Y:S01]  /*1e80*/  BPT.TRAP 0x1 ;  /* 0x000000040000795c */ /* 0x000fe20000300000 */
.L_x_31:
[----:B------:R-:W3:Y:S01]  /*1e90*/  LDC R6, c[0x0][0x288] ;  /* 0x0000a200ff067b82 */ /* 0x000ee20000000800 */
[--C-:B------:R-:W-:Y:S01]  /*1ea0*/  SHF.R.U32.HI R0, RZ, 0x2, R18.reuse ;  /* 0x00000002ff007819 */ /* 0x100fe20000011612 */
[----:B------:R-:W-:Y:S01]  /*1eb0*/  IMAD.SHL.U32 R61, R61, 0x40, RZ ;  /* 0x000000403d3d7824 */ /* 0x000fe200078e00ff */
[----:B01----:R-:W-:Y:S01]  /*1ec0*/  SHF.R.U32.HI R5, RZ, 0x7, R18 ;  /* 0x00000007ff057819 */ /* 0x003fe20000011612 */
[----:B------:R-:W-:Y:S01]  /*1ed0*/  UIADD3 UR39, UR40, UR39, URZ ;  /* 0x0000002728277290 */ /* 0x000fe2000fffe03f */
[----:B--2---:R-:W-:Y:S01]  /*1ee0*/  LOP3.LUT R3, R0, 0x7, RZ, 0xc0, !PT ;  /* 0x0000000700037812 */ /* 0x004fe200078ec0ff */
[C---:B------:R-:W-:Y:S01]  /*1ef0*/  IMAD.SHL.U32 R10, R18.reuse, 0x2, RZ ;  /* 0x00000002120a7824 */ /* 0x040fe200078e00ff */
[----:B------:R-:W-:Y:S01]  /*1f00*/  LOP3.LUT R0, R5, 0x1, RZ, 0xc0, !PT ;  /* 0x0000000105007812 */ /* 0x000fe200078ec0ff */
[----:B------:R-:W-:Y:S01]  /*1f10*/  UISETP.GT.U32.AND UP0, UPT, UR39, 0x8, UPT ;  /* 0x000000082700788c */ /* 0x000fe2000bf04070 */
[C---:B------:R-:W-:Y:S01]  /*1f20*/  LOP3.LUT R5, R18.reuse, 0x3, RZ, 0xc0, !PT ;  /* 0x0000000312057812 */ /* 0x040fe200078ec0ff */
[----:B------:R-:W-:Y:S01]  /*1f30*/  ULDC UR7, c[0x0][0x284] ;  /* 0x0000a10000077ab9 */ /* 0x000fe20000000800 */
[----:B------:R-:W-:Y:S01]  /*1f40*/  LOP3.LUT R4, R18, 0x60, RZ, 0xc0, !PT ;  /* 0x0000006012047812 */ /* 0x000fe200078ec0ff */
[----:B------:R-:W-:Y:S01]  /*1f50*/  IMAD.SHL.U32 R8, R0, 0x40, RZ ;  /* 0x0000004000087824 */ /* 0x000fe200078e00ff */
[----:B------:R-:W-:Y:S01]  /*1f60*/  UISETP.LT.U32.AND UP0, UPT, UR40, 0x9, UP0 ;  /* 0x000000092800788c */ /* 0x000fe20008701070 */
[----:B------:R-:W-:Y:S01]  /*1f70*/  SHF.R.S32.HI R15, RZ, 0x1f, R59 ;  /* 0x0000001fff0f7819 */ /* 0x000fe2000001143b */
[----:B------:R-:W-:Y:S01]  /*1f80*/  UISETP.GE.U32.AND UP1, UPT, UR40, 0x9, UPT ;  /* 0x000000092800788c */ /* 0x000fe2000bf26070 */
[----:B------:R-:W-:Y:S01]  /*1f90*/  SHF.R.U32.HI R4, RZ, 0x1, R4 ;  /* 0x00000001ff047819 */ /* 0x000fe20000011604 */
[----:B------:R-:W-:Y:S01]  /*1fa0*/  ULDC.64 UR8, c[0x0][0x5d0] ;  /* 0x0001740000087ab9 */ /* 0x000fe20000000a00 */
[C---:B------:R-:W-:Y:S01]  /*1fb0*/  LOP3.LUT R10, R61.reuse, 0x6, R10, 0xf8, !PT ;  /* 0x000000063d0a7812 */ /* 0x040fe200078ef80a */
[----:B------:R-:W-:Y:S01]  /*1fc0*/  UIMAD.WIDE.U32 UR4, UR39, 0x38e38e39, URZ ;  /* 0x38e38e39270478a5 */ /* 0x000fe2000f8e003f */
[--C-:B------:R-:W-:Y:S01]  /*1fd0*/  IADD3 R7, RZ, -R4, -R3.reuse ;  /* 0x80000004ff077210 */ /* 0x100fe20007ffe803 */
[----:B------:R-:W-:Y:S01]  /*1fe0*/  USEL UR6, URZ, 0x1, !UP0 ;  /* 0x000000013f067887 */ /* 0x000fe2000c000000 */
[----:B------:R-:W-:Y:S01]  /*1ff0*/  LOP3.LUT R3, R8, 0x40, R3, 0xe2, !PT ;  /* 0x0000004008037812 */ /* 0x000fe200078ee203 */
[C---:B------:R-:W-:Y:S01]  /*2000*/  IMAD.WIDE R8, R60.reuse, 0x80, RZ ;  /* 0x000000803c087825 */ /* 0x040fe200078e02ff */
[----:B---3--:R-:W-:Y:S01]  /*2010*/  ISETP.GE.AND P0, PT, R61, R6, PT ;  /* 0x000000063d00720c */ /* 0x008fe20003f06270 */
[----:B------:R-:W-:Y:S01]  /*2020*/  USHF.R.U32.HI UR4, URZ, 0x1, UR5 ;  /* 0x000000013f047899 */ /* 0x000fe20008011605 */
[----:B------:R-:W-:Y:S01]  /*2030*/  SHF.R.S32.HI R11, RZ, 0x1f, R10 ;  /* 0x0000001fff0b7819 */ /* 0x000fe2000001140a */
[----:B------:R-:W-:Y:S01]  /*2040*/  IMAD R12, R5, -0x2, R6 ;  /* 0xfffffffe050c7824 */ /* 0x000fe200078e0206 */
[----:B------:R-:W-:Y:S01]  /*2050*/  ULOP3.LUT UR38, UR38, UR6, URZ, 0x3c, !UPT ;  /* 0x0000000626267292 */ /* 0x000fe2000f8e3c3f */
[----:B------:R-:W-:Y:S01]  /*2060*/  IMAD.SHL.U32 R5, R60, 0x80, RZ ;  /* 0x000000803c057824 */ /* 0x000fe200078e00ff */
[----:B------:R-:W-:Y:S01]  /*2070*/  LOP3.LUT R73, R8, R3, R4, 0xfe, !PT ;  /* 0x0000000308497212 */ /* 0x000fe200078efe04 */
[----:B------:R-:W-:Y:S01]  /*2080*/  IMAD R6, R15, UR8, RZ ;  /* 0x000000080f067c24 */ /* 0x000fe2000f8e02ff */
[----:B------:R-:W-:Y:S01]  /*2090*/  UIMAD UR39, UR4, -0x9, UR39 ;  /* 0xfffffff7042778a4 */ /* 0x000fe2000f8e0227 */
[----:B------:R-:W-:Y:S01]  /*20a0*/  IMAD R0, R0, -0x40, R7 ;  /* 0xffffffc000007824 */ /* 0x000fe200078e0207 */
[----:B------:R-:W-:Y:S01]  /*20b0*/  ISETP.GE.OR P0, PT, R5, UR7, P0 ;  /* 0x0000000705007c0c */ /* 0x000fe20008706670 */
[C---:B------:R-:W-:Y:S01]  /*20c0*/  IMAD R13, R59.reuse, UR9, R6 ;  /* 0x000000093b0d7c24 */ /* 0x040fe2000f8e0206 */
[----:B------:R-:W-:Y:S01]  /*20d0*/  @UP1 ULOP3.LUT UR38, UR38, 0x1, UR4, 0x78, !UPT ;  /* 0x0000000126261892 */ /* 0x000fe2000f8e7804 */
[----:B------:R-:W-:Y:S01]  /*20e0*/  IMAD.WIDE.U32 R6, R59, UR8, R10 ;  /* 0x000000083b067c25 */ /* 0x000fe2000f8e000a */
[----:B------:R-:W-:-:S03]  /*20f0*/  IADD3 R3, -R5, UR7, R0 ;  /* 0x0000000705037c10 */ /* 0x000fc6000fffe100 */
[----:B------:R-:W-:Y:S02]  /*2100*/  IMAD.IADD R7, R7, 0x1, R13 ;  /* 0x0000000107077824 */ /* 0x000fe400078e020d */
[----:B------:R-:W-:Y:S02]  /*2110*/  IMAD.IADD R4, R12, 0x1, -R61 ;  /* 0x000000010c047824 */ /* 0x000fe400078e0a3d */
[----:B------:R-:W-:Y:S02]  /*2120*/  IMAD.MOV.U32 R0, RZ, RZ, -0x1 ;  /* 0xffffffffff007424 */ /* 0x000fe400078e00ff */
[----:B------:R-:W-:Y:S05]  /*2130*/  @P0 BRA `(.L_x_35) ;  /* 0x0000002000980947 */ /* 0x000fea0003800000 */
[----:B------:R-:W0:Y:S01]  /*2140*/  LDC.64 R66, c[0x0][0x5c8] ;  /* 0x00017200ff427b82 */ /* 0x000e220000000a00 */
[----:B-----5:R-:W-:Y:S01]  /*2150*/  FSETP.NEU.AND P0, PT, R57, RZ, PT ;  /* 0x000000ff3900720b */ /* 0x020fe20003f0d000 */
[----:B------:R-:W-:Y:S01]  /*2160*/  BSSY B0, `(.L_x_35) ;  /* 0x0000223000007945 */ /* 0x000fe20003800000 */
[----:B------:R-:W-:-:S04]  /*2170*/  ISETP.GT.AND P1, PT, R4, RZ, PT ;  /* 0x000000ff0400720c */ /* 0x000fc80003f24270 */
[----:B------:R-:W-:Y:S01]  /*2180*/  ISETP.GT.AND P2, PT, R3, RZ, P1 ;  /* 0x000000ff0300720c */ /* 0x000fe20000f44270 */
[-C--:B0-----:R-:W-:Y:S02]  /*2190*/  IMAD R12, R9, R66.reuse, RZ ;  /* 0x00000042090c7224 */ /* 0x081fe400078e02ff */
[----:B------:R-:W-:-:S04]  /*21a0*/  IMAD.WIDE.U32 R60, R73, R66, R6 ;  /* 0x00000042493c7225 */ /* 0x000fc800078e0006 */
[----:B------:R-:W-:-:S04]  /*21b0*/  IMAD R5, R73, R67, R12 ;  /* 0x0000004349057224 */ /* 0x000fc800078e020c */
[----:B------:R-:W-:Y:S01]  /*21c0*/  IMAD.IADD R75, R61, 0x1, R5 ;  /* 0x000000013d4b7824 */ /* 0x000fe200078e0205 */
[----:B------:R-:W-:Y:S06]  /*21d0*/  @!P0 BRA `(.L_x_36) ;  /* 0x0000001400dc8947 */ /* 0x000fec0003800000 */
[----:B------:R-:W0:Y:S01]  /*21e0*/  LDC.64 R64, c[0x0][0x5b8] ;  /* 0x00016e00ff407b82 */ /* 0x000e220000000a00 */
[----:B------:R-:W-:-:S07]  /*21f0*/  ULDC.64 UR4, c[0x0][0x5c0] ;  /* 0x0001700000047ab9 */ /* 0x000fce0000000a00 */
[----:B------:R-:W1:Y:S08]  /*2200*/  LDC.64 R68, c[0x0][0x5b0] ;  /* 0x00016c00ff447b82 */ /* 0x000e700000000a00 */
[----:B------:R-:W2:Y:S01]  /*2210*/  LDC.64 R70, c[0x0][0x5a8] ;  /* 0x00016a00ff467b82 */ /* 0x000ea20000000a00 */
[-C--:B0-----:R-:W-:Y:S02]  /*2220*/  IMAD R6, R15, R64.reuse, RZ ;  /* 0x000000400f067224 */ /* 0x081fe400078e02ff */
[----:B------:R-:W-:-:S04]  /*2230*/  IMAD.WIDE.U32 R62, R59, R64, R10 ;  /* 0x000000403b3e7225 */ /* 0x000fc800078e000a */
[----:B------:R-:W-:Y:S02]  /*2240*/  IMAD R61, R59, R65, R6 ;  /* 0x000000413b3d7224 */ /* 0x000fe400078e0206 */
[-C--:B-1----:R-:W-:Y:S02]  /*2250*/  IMAD R8, R9, R68.reuse, RZ ;  /* 0x0000004409087224 */ /* 0x082fe400078e02ff */
[----:B------:R-:W-:Y:S02]  /*2260*/  IMAD.IADD R13, R63, 0x1, R61 ;  /* 0x000000013f0d7824 */ /* 0x000fe400078e023d */
[----:B------:R-:W-:Y:S02]  /*2270*/  IMAD.MOV.U32 R12, RZ, RZ, R62 ;  /* 0x000000ffff0c7224 */ /* 0x000fe400078e003e */
[C---:B------:R-:W-:Y:S02]  /*2280*/  IMAD R65, R73.reuse, R69, R8 ;  /* 0x0000004549417224 */ /* 0x040fe400078e0208 */
[----:B------:R-:W-:-:S04]  /*2290*/  IMAD.WIDE.U32 R6, R73, R68, R12 ;  /* 0x0000004449067225 */ /* 0x000fc800078e000c */
[----:B------:R-:W-:Y:S01]  /*22a0*/  IMAD.IADD R5, R7, 0x1, R65 ;  /* 0x0000000107057824 */ /* 0x000fe200078e0241 */
[----:B--2---:R-:W-:-:S04]  /*22b0*/  LEA R14, P0, R6, R70, 0x2 ;  /* 0x00000046060e7211 */ /* 0x004fc800078010ff */
[----:B------:R-:W-:-:S05]  /*22c0*/  LEA.HI.X R15, R6, R71, R5, 0x2, P0 ;  /* 0x00000047060f7211 */ /* 0x000fca00000f1405 */
[----:B------:R0:W2:Y:S01]  /*22d0*/  @P2 LDG.E.LTC128B R5, desc[UR36][R14.64] ;  /* 0x000000240e052981 */ /* 0x0000a2000c1e1920 */
[----:B------:R-:W-:Y:S01]  /*22e0*/  ISETP.GT.AND P0, PT, R4, 0x1, PT ;  /* 0x000000010400780c */ /* 0x000fe20003f04270 */
[----:B------:R-:W-:Y:S01]  /*22f0*/  IMAD.WIDE.U32 R6, R73, R68, R10 ;  /* 0x0000004449067225 */ /* 0x000fe200078e000a */
[----:B------:R-:W-:Y:S03]  /*2300*/  BSSY B1, `(.L_x_37) ;  /* 0x0000013000017945 */ /* 0x000fe60003800000 */
[----:B------:R-:W-:Y:S02]  /*2310*/  IMAD.IADD R7, R65, 0x1, R7 ;  /* 0x0000000141077824 */ /* 0x000fe400078e0207 */
[----:B------:R-:W-:Y:S01]  /*2320*/  IMAD.WIDE.U32 R20, R59, R64, R6 ;  /* 0x000000403b147225 */ /* 0x000fe200078e0006 */
[----:B0-----:R-:W-:-:S03]  /*2330*/  SHF.L.U64.HI R15, R68, 0x3, R69 ;  /* 0x00000003440f7819 */ /* 0x001fc60000010245 */
[----:B------:R-:W-:Y:S01]  /*2340*/  IMAD.IADD R7, R61, 0x1, R21 ;  /* 0x000000013d077824 */ /* 0x000fe200078e0215 */
[----:B------:R-:W-:Y:S01]  /*2350*/  LEA R6, P4, R20, R70, 0x2 ;  /* 0x0000004614067211 */ /* 0x000fe200078810ff */
[----:B------:R-:W-:-:S03]  /*2360*/  IMAD.SHL.U32 R14, R68, 0x8, RZ ;  /* 0x00000008440e7824 */ /* 0x000fc600078e00ff */
[----:B------:R-:W-:Y:S01]  /*2370*/  LEA.HI.X R7, R20, R71, R7, 0x2, P4 ;  /* 0x0000004714077211 */ /* 0x000fe200020f1407 */
[----:B------:R-:W-:Y:S01]  /*2380*/  IMAD.WIDE.U32 R20, R73, R68, R14 ;  /* 0x0000004449147225 */ /* 0x000fe200078e000e */
[----:B--2---:R-:W-:-:S05]  /*2390*/  LOP3.LUT R8, R5, 0xffffe000, RZ, 0xc0, !PT ;  /* 0xffffe00005087812 */ /* 0x004fca00078ec0ff */
[----:B------:R-:W-:Y:S01]  /*23a0*/  FMUL R9, R8, R57 ;  /* 0x0000003908097220 */ /* 0x000fe20000400000 */
[----:B------:R-:W-:-:S03]  /*23b0*/  LEA R8, P3, R60, UR4, 0x2 ;  /* 0x000000043c087c11 */ /* 0x000fc6000f8610ff */
[----:B------:R-:W-:Y:S01]  /*23c0*/  FFMA R77, R24, R56, R9 ;  /* 0x00000038184d7223 */ /* 0x000fe20000000009 */
[----:B------:R-:W-:Y:S02]  /*23d0*/  LEA.HI.X R9, R60, UR5, R75, 0x2, P3 ;  /* 0x000000053c097c11 */ /* 0x000fe400098f144b */
[----:B------:R-:W-:Y:S02]  /*23e0*/  ISETP.GT.AND P3, PT, R3, RZ, P0 ;  /* 0x000000ff0300720c */ /* 0x000fe40000764270 */
[----:B------:R-:W-:-:S05]  /*23f0*/  F2FP.TF32.F32.PACK_B R77, R77 ;  /* 0x0000004dff4d723e */ /* 0x000fca00024050ff */
[----:B------:R0:W-:Y:S06]  /*2400*/  @P2 STG.E desc[UR36][R8.64], R77 ;  /* 0x0000004d08002986 */ /* 0x0001ec000c101924 */
[----:B------:R-:W-:Y:S05]  /*2410*/  @!P3 BRA `(.L_x_38) ;  /* 0x000000000004b947 */ /* 0x000fea0003800000 */
[----:B------:R1:W5:Y:S02]  /*2420*/  LDG.E.LTC128B R5, desc[UR36][R6.64+0x4] ;  /* 0x0000042406057981 */ /* 0x000364000c1e1920 */
.L_x_38:
[----:B------:R-:W-:Y:S05]  /*2430*/  BSYNC B1 ;  /* 0x0000000000017941 */ /* 0x000fea0003800000 */
.L_x_37:
[----:B-----5:R-:W-:Y:S01]  /*2440*/  LOP3.LUT R12, R5, 0xffffe000, RZ, 0xc0, !PT ;  /* 0xffffe000050c7812 */ /* 0x020fe200078ec0ff */
[----:B------:R-:W-:Y:S01]  /*2450*/  IMAD.IADD R65, R65, 0x1, R21 ;  /* 0x0000000141417824 */ /* 0x000fe200078e0215 */
[----:B------:R-:W-:Y:S01]  /*2460*/  IADD3 R62, P2, R62, R20, RZ ;  /* 0x000000143e3e7210 */ /* 0x000fe20007f5e0ff */
[----:B------:R-:W-:Y:S01]  /*2470*/  IMAD.MOV.U32 R24, RZ, RZ, R5 ;  /* 0x000000ffff187224 */ /* 0x000fe200078e0005 */
[----:B------:R-:W-:Y:S01]  /*2480*/  ISETP.GT.AND P1, PT, R3, 0x8, P1 ;  /* 0x000000080300780c */ /* 0x000fe20000f24270 */
[----:B------:R-:W-:Y:S02]  /*2490*/  FMUL R12, R12, R57 ;  /* 0x000000390c0c7220 */ /* 0x000fe40000400000 */
[----:B------:R-:W-:Y:S01]  /*24a0*/  IMAD.X R13, R65, 0x1, R13, P2 ;  /* 0x00000001410d7824 */ /* 0x000fe200010e060d */
[----:B------:R-:W-:Y:S01]  /*24b0*/  LEA R14, P2, R62, R70, 0x2 ;  /* 0x000000463e0e7211 */ /* 0x000fe200078410ff */
[----:B------:R-:W-:-:S03]  /*24c0*/  FFMA R25, R25, R56, R12 ;  /* 0x0000003819197223 */ /* 0x000fc6000000000c */
[----:B------:R-:W-:Y:S02]  /*24d0*/  LEA.HI.X R15, R62, R71, R13, 0x2, P2 ;  /* 0x000000473e0f7211 */ /* 0x000fe400010f140d */
[----:B------:R-:W-:-:S05]  /*24e0*/  F2FP.TF32.F32.PACK_B R25, R25 ;  /* 0x00000019ff19723e */ /* 0x000fca00024050ff */
[----:B------:R2:W-:Y:S04]  /*24f0*/  @P3 STG.E desc[UR36][R8.64+0x4], R25 ;  /* 0x0000041908003986 */ /* 0x0005e8000c101924 */
[----:B------:R-:W3:Y:S01]  /*2500*/  @P1 LDG.E.LTC128B R24, desc[UR36][R14.64] ;  /* 0x000000240e181981 */ /* 0x000ee2000c1e1920 */
[----:B------:R-:W-:Y:S01]  /*2510*/  IADD3 R20, P2, R10, R20, RZ ;  /* 0x000000140a147210 */ /* 0x000fe20007f5e0ff */
[----:B------:R-:W-:Y:S01]  /*2520*/  BSSY B1, `(.L_x_39) ;  /* 0x0000011000017945 */ /* 0x000fe20003800000 */
[----:B------:R-:W-:-:S03]  /*2530*/  ISETP.GT.AND P0, PT, R3, 0x8, P0 ;  /* 0x000000080300780c */ /* 0x000fc60000704270 */
[----:B------:R-:W-:Y:S01]  /*2540*/  IMAD.X R21, R11, 0x1, R65, P2 ;  /* 0x000000010b157824 */ /* 0x000fe200010e0641 */
[C---:B------:R-:W-:Y:S02]  /*2550*/  SHF.L.U64.HI R11, R66.reuse, 0x5, R67 ;  /* 0x00000005420b7819 */ /* 0x040fe40000010243 */
[----:B------:R-:W-:Y:S01]  /*2560*/  LEA R12, P2, R66, R8, 0x5 ;  /* 0x00000008420c7211 */ /* 0x000fe200078428ff */
[----:B------:R-:W-:-:S04]  /*2570*/  IMAD.WIDE.U32 R20, R59, R64, R20 ;  /* 0x000000403b147225 */ /* 0x000fc800078e0014 */
[----:B------:R-:W-:Y:S01]  /*2580*/  IMAD.X R13, R11, 0x1, R9, P2 ;  /* 0x000000010b0d7824 */ /* 0x000fe200010e0609 */
[----:B---3--:R-:W-:-:S05]  /*2590*/  LOP3.LUT R10, R24, 0xffffe000, RZ, 0xc0, !PT ;  /* 0xffffe000180a7812 */ /* 0x008fca00078ec0ff */
[----:B------:R-:W-:Y:S01]  /*25a0*/  FMUL R5, R10, R57 ;  /* 0x000000390a057220 */ /* 0x000fe20000400000 */
[----:B------:R-:W-:-:S03]  /*25b0*/  LEA R10, P3, R20, R70, 0x2 ;  /* 0x00000046140a7211 */ /* 0x000fc600078610ff */
[----:B------:R-:W-:Y:S01]  /*25c0*/  FFMA R59, R26, R56, R5 ;  /* 0x000000381a3b7223 */ /* 0x000fe20000000005 */
[----:B------:R-:W-:-:S04]  /*25d0*/  IMAD.IADD R5, R61, 0x1, R21 ;  /* 0x000000013d057824 */ /* 0x000fc800078e0215 */
[----:B------:R-:W-:Y:S02]  /*25e0*/  F2FP.TF32.F32.PACK_B R59, R59 ;  /* 0x0000003bff3b723e */ /* 0x000fe400024050ff */
[----:B------:R-:W-:-:S03]  /*25f0*/  LEA.HI.X R11, R20, R71, R5, 0x2, P3 ;  /* 0x00000047140b7211 */ /* 0x000fc600018f1405 */
[----:B------:R2:W-:Y:S01]  /*2600*/  @P1 STG.E desc[UR36][R12.64], R59 ;  /* 0x0000003b0c001986 */ /* 0x0005e2000c101924 */
[----:B------:R-:W-:Y:S05]  /*2610*/  @!P0 BRA `(.L_x_40) ;  /* 0x0000000000048947 */ /* 0x000fea0003800000 */
[----:B------:R3:W5:Y:S02]  /*2620*/  LDG.E.LTC128B R24, desc[UR36][R10.64+0x4] ;  /* 0x000004240a187981 */ /* 0x000764000c1e1920 */
.L_x_40:
[----:B------:R-:W-:Y:S05]  /*2630*/  BSYNC B1 ;  /* 0x0000000000017941 */ /* 0x000fea0003800000 */
.L_x_39:
[----:B-----5:R-:W-:Y:S01]  /*2640*/  LOP3.LUT R14, R24, 0xffffe000, RZ, 0xc0, !PT ;  /* 0xffffe000180e7812 */ /* 0x020fe200078ec0ff */
[----:B------:R-:W-:Y:S01]  /*2650*/  BSSY B1, `(.L_x_41) ;  /* 0x0000009000017945 */ /* 0x000fe20003800000 */
[----:B------:R-:W-:-:S03]  /*2660*/  ISETP.GT.AND P1, PT, R4, 0x8, PT ;  /* 0x000000080400780c */ /* 0x000fc60003f24270 */
[----:B------:R-:W-:Y:S01]  /*2670*/  FMUL R14, R14, R57 ;  /* 0x000000390e0e7220 */ /* 0x000fe20000400000 */
[----:B------:R-:W-:-:S03]  /*2680*/  ISETP.GT.AND P2, PT, R3, RZ, P1 ;  /* 0x000000ff0300720c */ /* 0x000fc60000f44270 */
[----:B------:R-:W-:-:S05]  /*2690*/  FFMA R27, R27, R56, R14 ;  /* 0x000000381b1b7223 */ /* 0x000fca000000000e */
[----:B------:R-:W-:-:S05]  /*26a0*/  F2FP.TF32.F32.PACK_B R27, R27 ;  /* 0x0000001bff1b723e */ /* 0x000fca00024050ff */
[----:B------:R4:W-:Y:S01]  /*26b0*/  @P0 STG.E desc[UR36][R12.64+0x4], R27 ;  /* 0x0000041b0c000986 */ /* 0x0009e2000c101924 */
[----:B------:R-:W-:Y:S05]  /*26c0*/  @!P2 BRA `(.L_x_42) ;  /* 0x000000000004a947 */ /* 0x000fea0003800000 */
[----:B------:R0:W5:Y:S02]  /*26d0*/  LDG.E.LTC128B R24, desc[UR36][R6.64+0x20] ;  /* 0x0000202406187981 */ /* 0x000164000c1e1920 */
.L_x_42:
[----:B------:R-:W-:Y:S05]  /*26e0*/  BSYNC B1 ;  /* 0x0000000000017941 */ /* 0x000fea0003800000 */
.L_x_41:
        /* <DEDUP_REMOVED lines=10> */
.L_x_44:
[----:B------:R-:W-:Y:S05]  /*2790*/  BSYNC B1 ;  /* 0x0000000000017941 */ /* 0x000fea0003800000 */
.L_x_43:
[----:B-----5:R-:W-:Y:S01]  /*27a0*/  LOP3.LUT R14, R24, 0xffffe000, RZ, 0xc0, !PT ;  /* 0xffffe000180e7812 */ /* 0x020fe200078ec0ff */
[----:B------:R-:W-:Y:S01]  /*27b0*/  BSSY B1, `(.L_x_45) ;  /* 0x0000008000017945 */ /* 0x000fe20003800000 */
[----:B------:R-:W-:-:S03]  /*27c0*/  ISETP.GT.AND P1, PT, R3, 0x8, P1 ;  /* 0x000000080300780c */ /* 0x000fc60000f24270 */
[----:B------:R-:W-:-:S04]  /*27d0*/  FMUL R14, R14, R57 ;  /* 0x000000390e0e7220 */ /* 0x000fc80000400000 */
[----:B------:R-:W-:-:S05]  /*27e0*/  FFMA R29, R29, R56, R14 ;  /* 0x000000381d1d7223 */ /* 0x000fca000000000e */
[----:B------:R-:W-:-:S05]  /*27f0*/  F2FP.TF32.F32.PACK_B R29, R29 ;  /* 0x0000001dff1d723e */ /* 0x000fca00024050ff */
[----:B------:R0:W-:Y:S01]  /*2800*/  @P3 STG.E desc[UR36][R8.64+0x24], R29 ;  /* 0x0000241d08003986 */ /* 0x0001e2000c101924 */
[----:B------:R-:W-:Y:S05]  /*2810*/  @!P1 BRA `(.L_x_46) ;  /* 0x0000000000049947 */ /* 0x000fea0003800000 */
[----:B------:R0:W5:Y:S02]  /*2820*/  LDG.E.LTC128B R24, desc[UR36][R10.64+0x20] ;  /* 0x000020240a187981 */ /* 0x000164000c1e1920 */
.L_x_46:
[----:B------:R-:W-:Y:S05]  /*2830*/  BSYNC B1 ;  /* 0x0000000000017941 */ /* 0x000fea0003800000 */
.L_x_45:
[----:B-----5:R-:W-:Y:S01]  /*2840*/  LOP3.LUT R14, R24, 0xffffe000, RZ, 0xc0, !PT ;  /* 0xffffe000180e7812 */ /* 0x020fe200078ec0ff */
[----:B------:R-:W-:Y:S01]  /*2850*/  BSSY B1, `(.L_x_47) ;  /* 0x0000008000017945 */ /* 0x000fe20003800000 */
[----:B------:R-:W-:-:S03]  /*2860*/  ISETP.GT.AND P0, PT, R3, 0x8, P0 ;  /* 0x000000080300780c */ /* 0x000fc60000704270 */
[----:B0-----:R-:W-:-:S04]  /*2870*/  FMUL R5, R14, R57 ;  /* 0x000000390e057220 */ /* 0x001fc80000400000 */
[----:B------:R-:W-:-:S05]  /*2880*/  FFMA R5, R30, R56, R5 ;  /* 0x000000381e057223 */ /* 0x000fca0000000005 */
[----:B------:R-:W-:-:S05]  /*2890*/  F2FP.TF32.F32.PACK_B R5, R5 ;  /* 0x00000005ff05723e */ /* 0x000fca00024050ff */
[----:B------:R0:W-:Y:S01]  /*28a0*/  @P1 STG.E desc[UR36][R12.64+0x20], R5 ;  /* 0x000020050c001986 */ /* 0x0001e2000c101924 */
[----:B------:R-:W-:Y:S05]  /*28b0*/  @!P0 BRA `(.L_x_48) ;  /* 0x0000000000048947 */ /* 0x000fea0003800000 */
[----:B------:R0:W5:Y:S02]  /*28c0*/  LDG.E.LTC128B R24, desc[UR36][R10.64+0x24] ;  /* 0x000024240a187981 */ /* 0x000164000c1e1920 */
.L_x_48:
[----:B------:R-:W-:Y:S05]  /*28d0*/  BSYNC B1 ;  /* 0x0000000000017941 */ /* 0x000fea0003800000 */
.L_x_47:
        /* <DEDUP_REMOVED lines=10> */
.L_x_50:
[----:B------:R-:W-:Y:S05]  /*2980*/  BSYNC B1 ;  /* 0x0000000000017941 */ /* 0x000fea0003800000 */
.L_x_49:
[----:B-----5:R-:W-:Y:S01]  /*2990*/  LOP3.LUT R14, R24, 0xffffe000, RZ, 0xc0, !PT ;  /* 0xffffe000180e7812 */ /* 0x020fe200078ec0ff */
[----:B------:R-:W-:Y:S01]  /*29a0*/  BSSY B1, `(.L_x_51) ;  /* 0x0000009000017945 */ /* 0x000fe20003800000 */
[----:B------:R-:W-:-:S03]  /*29b0*/  ISETP.GT.AND P0, PT, R4, 0x11, PT ;  /* 0x000000110400780c */ /* 0x000fc60003f04270 */
[----:B0-----:R-:W-:Y:S01]  /*29c0*/  FMUL R5, R14, R57 ;  /* 0x000000390e057220 */ /* 0x001fe20000400000 */
[----:B------:R-:W-:-:S03]  /*29d0*/  ISETP.GT.AND P3, PT, R3, RZ, P0 ;  /* 0x000000ff0300720c */ /* 0x000fc60000764270 */
[----:B------:R-:W-:-:S05]  /*29e0*/  FFMA R5, R32, R56, R5 ;  /* 0x0000003820057223 */ /* 0x000fca0000000005 */
[----:B------:R-:W-:-:S05]  /*29f0*/  F2FP.TF32.F32.PACK_B R5, R5 ;  /* 0x00000005ff05723e */ /* 0x000fca00024050ff */
[----:B------:R0:W-:Y:S01]  /*2a00*/  @P2 STG.E desc[UR36][R8.64+0x40], R5 ;  /* 0x0000400508002986 */ /* 0x0001e2000c101924 */
[----:B------:R-:W-:Y:S05]  /*2a10*/  @!P3 BRA `(.L_x_52) ;  /* 0x000000000004b947 */ /* 0x000fea0003800000 */
[----:B------:R0:W5:Y:S02]  /*2a20*/  LDG.E.LTC128B R24, desc[UR36][R6.64+0x44] ;  /* 0x0000442406187981 */ /* 0x000164000c1e1920 */
.L_x_52:
[----:B------:R-:W-:Y:S05]  /*2a30*/  BSYNC B1 ;  /* 0x0000000000017941 */ /* 0x000fea0003800000 */
.L_x_51:
        /* <DEDUP_REMOVED lines=9> */
.L_x_54:
[----:B------:R-:W-:Y:S05]  /*2ad0*/  BSYNC B1 ;  /* 0x0000000000017941 */ /* 0x000fea0003800000 */
.L_x_53:
        /* <DEDUP_REMOVED lines=9> */
.L_x_56:
[----:B------:R-:W-:Y:S05]  /*2b70*/  BSYNC B1 ;  /* 0x0000000000017941 */ /* 0x000fea0003800000 */
.L_x_55:
        /* <DEDUP_REMOVED lines=10> */
.L_x_58:
[----:B------:R-:W-:Y:S05]  /*2c20*/  BSYNC B1 ;  /* 0x0000000000017941 */ /* 0x000fea0003800000 */
.L_x_57:
        /* <DEDUP_REMOVED lines=10> */
.L_x_60:
[----:B------:R-:W-:Y:S05]  /*2cd0*/  BSYNC B1 ;  /* 0x0000000000017941 */ /* 0x000fea0003800000 */
.L_x_59:
        /* <DEDUP_REMOVED lines=9> */
.L_x_62:
[----:B------:R-:W-:Y:S05]  /*2d70*/  BSYNC B1 ;  /* 0x0000000000017941 */ /* 0x000fea0003800000 */
.L_x_61:
        /* <DEDUP_REMOVED lines=9> */
.L_x_64:
[----:B------:R-:W-:Y:S05]  /*2e10*/  BSYNC B1 ;  /* 0x0000000000017941 */ /* 0x000fea0003800000 */
.L_x_63:
        /* <DEDUP_REMOVED lines=10> */
.L_x_66:
[----:B------:R-:W-:Y:S05]  /*2ec0*/  BSYNC B1 ;  /* 0x0000000000017941 */ /* 0x000fea0003800000 */
.L_x_65:
        /* <DEDUP_REMOVED lines=10> */
.L_x_68:
[----:B------:R-:W-:Y:S05]  /*2f70*/  BSYNC B1 ;  /* 0x0000000000017941 */ /* 0x000fea0003800000 */
.L_x_67:
        /* <DEDUP_REMOVED lines=9> */
.L_x_70:
[----:B------:R-:W-:Y:S05]  /*3010*/  BSYNC B1 ;  /* 0x0000000000017941 */ /* 0x000fea0003800000 */
.L_x_69:
        /* <DEDUP_REMOVED lines=9> */
.L_x_72:
[----:B------:R-:W-:Y:S05]  /*30b0*/  BSYNC B1 ;  /* 0x0000000000017941 */ /* 0x000fea0003800000 */
.L_x_71:
        /* <DEDUP_REMOVED lines=10> */
.L_x_74:
[----:B------:R-:W-:Y:S05]  /*3160*/  BSYNC B1 ;  /* 0x0000000000017941 */ /* 0x000fea0003800000 */
.L_x_73:
        /* <DEDUP_REMOVED lines=10> */
.L_x_76:
[----:B------:R-:W-:Y:S05]  /*3210*/  BSYNC B1 ;  /* 0x0000000000017941 */ /* 0x000fea0003800000 */
.L_x_75:
        /* <DEDUP_REMOVED lines=9> */
.L_x_78:
[----:B------:R-:W-:Y:S05]  /*32b0*/  BSYNC B1 ;  /* 0x0000000000017941 */ /* 0x000fea0003800000 */
.L_x_77:
        /* <DEDUP_REMOVED lines=9> */
.L_x_80:
[----:B------:R-:W-:Y:S05]  /*3350*/  BSYNC B1 ;  /* 0x0000000000017941 */ /* 0x000fea0003800000 */
.L_x_79:
        /* <DEDUP_REMOVED lines=10> */
.L_x_82:
[----:B------:R-:W-:Y:S05]  /*3400*/  BSYNC B1 ;  /* 0x0000000000017941 */ /* 0x000fea0003800000 */
.L_x_81:
        /* <DEDUP_REMOVED lines=10> */
.L_x_84:
[----:B------:R-:W-:Y:S05]  /*34b0*/  BSYNC B1 ;  /* 0x0000000000017941 */ /* 0x000fea0003800000 */
.L_x_83:
        /* <DEDUP_REMOVED lines=9> */
.L_x_86:
[----:B------:R-:W-:Y:S05]  /*3550*/  BSYNC B1 ;  /* 0x0000000000017941 */ /* 0x000fea0003800000 */
.L_x_85:
        /* <DEDUP_REMOVED lines=9> */
.L_x_88:
[----:B------:R-:W-:Y:S05]  /*35f0*/  BSYNC B1 ;  /* 0x0000000000017941 */ /* 0x000fea0003800000 */
.L_x_87:
        /* <DEDUP_REMOVED lines=10> */
.L_x_90:
[----:B------:R-:W-:Y:S05]  /*36a0*/  BSYNC B1 ;  /* 0x0000000000017941 */ /* 0x000fea0003800000 */
.L_x_89:
[----:B-----5:R-:W-:Y:S01]  /*36b0*/  LOP3.LUT R14, R24, 0xffffe000, RZ, 0xc0, !PT ;  /* 0xffffe000180e7812 */ /* 0x020fe200078ec0ff */
[----:B------:R-:W-:Y:S01]  /*36c0*/  BSSY B1, `(.L_x_91) ;  /* 0x000000b000017945 */ /* 0x000fe20003800000 */
[----:B------:R-:W-:Y:S01]  /*36d0*/  ISETP.GT.AND P0, PT, R4, 0x39, PT ;  /* 0x000000390400780c */ /* 0x000fe20003f04270 */
[----:B------:R-:W-:Y:S02]  /*36e0*/  @P2 IMAD.MOV.U32 R4, RZ, RZ, R8 ;  /* 0x000000ffff042224 */ /* 0x000fe400078e0008 */
[----:B0-----:R-:W-:Y:S01]  /*36f0*/  FMUL R5, R14, R57 ;  /* 0x000000390e057220 */ /* 0x001fe20000400000 */
[----:B------:R-:W-:-:S03]  /*3700*/  ISETP.GT.AND P3, PT, R3, RZ, P0 ;  /* 0x000000ff0300720c */ /* 0x000fc60000764270 */
[----:B------:R-:W-:Y:S01]  /*3710*/  FFMA R15, R52, R56, R5 ;  /* 0x00000038340f7223 */ /* 0x000fe20000000005 */
[----:B------:R-:W-:-:S04]  /*3720*/  @P2 IMAD.MOV.U32 R5, RZ, RZ, R9 ;  /* 0x000000ffff052224 */ /* 0x000fc800078e0009 */
[----:B------:R-:W-:-:S05]  /*3730*/  F2FP.TF32.F32.PACK_B R15, R15 ;  /* 0x0000000fff0f723e */ /* 0x000fca00024050ff */
[----:B------:R0:W-:Y:S01]  /*3740*/  @P2 STG.E desc[UR36][R4.64+0xe0], R15 ;  /* 0x0000e00f04002986 */ /* 0x0001e2000c101924 */
[----:B------:R-:W-:Y:S05]  /*3750*/  @!P3 BRA `(.L_x_92) ;  /* 0x000000000004b947 */ /* 0x000fea0003800000 */
[----:B------:R0:W5:Y:S02]  /*3760*/  LDG.E.LTC128B R24, desc[UR36][R6.64+0xe4] ;  /* 0x0000e42406187981 */ /* 0x000164000c1e1920 */
.L_x_92:
[----:B------:R-:W-:Y:S05]  /*3770*/  BSYNC B1 ;  /* 0x0000000000017941 */ /* 0x000fea0003800000 */
.L_x_91:
[----:B0----5:R-:W-:Y:S01]  /*3780*/  LOP3.LUT R4, R24, 0xffffe000, RZ, 0xc0, !PT ;  /* 0xffffe00018047812 */ /* 0x021fe200078ec0ff */
        /* <DEDUP_REMOVED lines=8> */
.L_x_94:
[----:B------:R-:W-:Y:S05]  /*3810*/  BSYNC B1 ;  /* 0x0000000000017941 */ /* 0x000fea0003800000 */
.L_x_93:
[----:B-----5:R-:W-:Y:S01]  /*3820*/  LOP3.LUT R4, R24, 0xffffe000, RZ, 0xc0, !PT ;  /* 0xffffe00018047812 */ /* 0x020fe200078ec0ff */
[----:B------:R-:W-:Y:S01]  /*3830*/  BSSY B1, `(.L_x_95) ;  /* 0x000000a000017945 */ /* 0x000fe20003800000 */
[----:B------:R-:W-:-:S03]  /*3840*/  ISETP.GT.AND P0, PT, R3, 0x8, P0 ;  /* 0x000000080300780c */ /* 0x000fc60000704270 */
[----:B------:R-:W-:Y:S01]  /*3850*/  FMUL R5, R4, R57 ;  /* 0x0000003904057220 */ /* 0x000fe20000400000 */
[----:B------:R-:W-:-:S03]  /*3860*/  @P1 IMAD.MOV.U32 R4, RZ, RZ, R12 ;  /* 0x000000ffff041224 */ /* 0x000fc600078e000c */
[----:B-1----:R-:W-:Y:S01]  /*3870*/  FFMA R7, R54, R56, R5 ;  /* 0x0000003836077223 */ /* 0x002fe20000000005 */
[----:B------:R-:W-:-:S04]  /*3880*/  @P1 IMAD.MOV.U32 R5, RZ, RZ, R13 ;  /* 0x000000ffff051224 */ /* 0x000fc800078e000d */
[----:B------:R-:W-:-:S05]  /*3890*/  F2FP.TF32.F32.PACK_B R7, R7 ;  /* 0x00000007ff07723e */ /* 0x000fca00024050ff */
[----:B------:R1:W-:Y:S01]  /*38a0*/  @P1 STG.E desc[UR36][R4.64+0xe0], R7 ;  /* 0x0000e00704001986 */ /* 0x0003e2000c101924 */
[----:B------:R-:W-:Y:S05]  /*38b0*/  @!P0 BRA `(.L_x_96) ;  /* 0x0000000000048947 */ /* 0x000fea0003800000 */
[----:B------:R0:W5:Y:S02]  /*38c0*/  LDG.E.LTC128B R24, desc[UR36][R10.64+0xe4] ;  /* 0x0000e4240a187981 */ /* 0x000164000c1e1920 */
.L_x_96:
[----:B------:R-:W-:Y:S05]  /*38d0*/  BSYNC B1 ;  /* 0x0000000000017941 */ /* 0x000fea0003800000 */
.L_x_95:
[----:B------:R-:W-:Y:S05]  /*38e0*/  @!P0 BRA `(.L_x_97) ;  /* 0x0000000800a88947 */ /* 0x000fea0003800000 */
[----:B-----5:R-:W-:-:S05]  /*38f0*/  LOP3.LUT R24, R24, 0xffffe000, RZ, 0xc0, !PT ;  /* 0xffffe00018187812 */ /* 0x020fca00078ec0ff */
[----:B------:R-:W-:-:S04]  /*3900*/  FMUL R24, R24, R57 ;  /* 0x0000003918187220 */ /* 0x000fc80000400000 */
[----:B------:R-:W-:-:S05]  /*3910*/  FFMA R55, R55, R56, R24 ;  /* 0x0000003837377223 */ /* 0x000fca0000000018 */
[----:B------:R-:W-:-:S05]  /*3920*/  F2FP.TF32.F32.PACK_B R55, R55 ;  /* 0x00000037ff37723e */ /* 0x000fca00024050ff */
[----:B------:R0:W-:Y:S01]  /*3930*/  STG.E desc[UR36][R12.64+0xe4], R55 ;  /* 0x0000e4370c007986 */ /* 0x0001e2000c101924 */
[----:B------:R-:W-:Y:S05]  /*3940*/  BRA `(.L_x_97) ;  /* 0x0000000800907947 */ /* 0x000fea0003800000 */
.L_x_36:
[----:B------:R-:W-:Y:S01]  /*3950*/  ISETP.GT.AND P3, PT, R4, 0x1, PT ;  /* 0x000000010400780c */ /* 0x000fe20003f64270 */
[----:B------:R-:W-:Y:S01]  /*3960*/  ULDC.64 UR4, c[0x0][0x5c0] ;  /* 0x0001700000047ab9 */ /* 0x000fe20000000a00 */
[-C--:B------:R-:W-:Y:S01]  /*3970*/  FMUL R5, R24, R56.reuse ;  /* 0x0000003818057220 */ /* 0x080fe20000400000 */
[----:B------:R-:W-:Y:S01]  /*3980*/  LEA R6, P4, R60, UR4, 0x2 ;  /* 0x000000043c067c11 */ /* 0x000fe2000f8810ff */
[-C--:B------:R-:W-:Y:S01]  /*3990*/  FMUL R25, R25, R56.reuse ;  /* 0x0000003819197220 */ /* 0x080fe20000400000 */
[----:B------:R-:W-:Y:S01]  /*39a0*/  ISETP.GT.AND P0, PT, R3, RZ, P3 ;  /* 0x000000ff0300720c */ /* 0x000fe20001f04270 */
[-C--:B------:R-:W-:Y:S01]  /*39b0*/  FMUL R11, R26, R56.reuse ;  /* 0x000000381a0b7220 */ /* 0x080fe20000400000 */
[----:B------:R-:W-:Y:S01]  /*39c0*/  LEA.HI.X R7, R60, UR5, R75, 0x2, P4 ;  /* 0x000000053c077c11 */ /* 0x000fe2000a0f144b */
[-C--:B------:R-:W-:Y:S01]  /*39d0*/  FMUL R27, R27, R56.reuse ;  /* 0x000000381b1b7220 */ /* 0x080fe20000400000 */
[----:B------:R-:W-:Y:S01]  /*39e0*/  F2FP.TF32.F32.PACK_B R5, R5 ;  /* 0x00000005ff05723e */ /* 0x000fe200024050ff */
[-C--:B------:R-:W-:Y:S01]  /*39f0*/  FMUL R29, R29, R56.reuse ;  /* 0x000000381d1d7220 */ /* 0x080fe20000400000 */
[----:B------:R-:W-:Y:S01]  /*3a00*/  F2FP.TF32.F32.PACK_B R25, R25 ;  /* 0x00000019ff19723e */ /* 0x000fe200024050ff */
[----:B------:R-:W-:Y:S01]  /*3a10*/  FMUL R31, R31, R56 ;  /* 0x000000381f1f7220 */ /* 0x000fe20000400000 */
[C---:B------:R-:W-:Y:S01]  /*3a20*/  SHF.L.U64.HI R67, R66.reuse, 0x5, R67 ;  /* 0x0000000542437819 */ /* 0x040fe20000010243 */
[----:B------:R0:W-:Y:S01]  /*3a30*/  @P2 STG.E desc[UR36][R6.64], R5 ;  /* 0x0000000506002986 */ /* 0x0001e2000c101924 */
[----:B------:R-:W-:Y:S01]  /*3a40*/  LEA R8, P4, R66, R6, 0x5 ;  /* 0x0000000642087211 */ /* 0x000fe200078828ff */
[-C--:B------:R-:W-:Y:S01]  /*3a50*/  FMUL R13, R32, R56.reuse ;  /* 0x00000038200d7220 */ /* 0x080fe20000400000 */
[----:B------:R-:W-:Y:S01]  /*3a60*/  ISETP.GT.AND P1, PT, R3, 0x8, P1 ;  /* 0x000000080300780c */ /* 0x000fe20000f24270 */
[----:B------:R-:W-:Y:S01]  /*3a70*/  @P0 STG.E desc[UR36][R6.64+0x4], R25 ;  /* 0x0000041906000986 */ /* 0x000fe2000c101924 */
[C---:B------:R-:W-:Y:S01]  /*3a80*/  ISETP.GT.AND P2, PT, R4.reuse, 0x8, PT ;  /* 0x000000080400780c */ /* 0x040fe20003f44270 */
[----:B------:R-:W-:Y:S01]  /*3a90*/  IMAD.X R9, R67, 0x1, R7, P4 ;  /* 0x0000000143097824 */ /* 0x000fe200020e0607 */
[----:B------:R-:W-:Y:S01]  /*3aa0*/  ISETP.GT.AND P3, PT, R3, 0x8, P3 ;  /* 0x000000080300780c */ /* 0x000fe20001f64270 */
[-C--:B------:R-:W-:Y:S01]  /*3ab0*/  FMUL R33, R33, R56.reuse ;  /* 0x0000003821217220 */ /* 0x080fe20000400000 */
[----:B------:R-:W-:Y:S01]  /*3ac0*/  ISETP.GT.AND P0, PT, R4, 0x9, PT ;  /* 0x000000090400780c */ /* 0x000fe20003f04270 */
[-C--:B------:R-:W-:Y:S01]  /*3ad0*/  FMUL R35, R35, R56.reuse ;  /* 0x0000003823237220 */ /* 0x080fe20000400000 */
[C---:B------:R-:W-:Y:S01]  /*3ae0*/  ISETP.GT.AND P5, PT, R3.reuse, RZ, P2 ;  /* 0x000000ff0300720c */ /* 0x040fe200017a4270 */
[-C--:B0-----:R-:W-:Y:S01]  /*3af0*/  FMUL R5, R28, R56.reuse ;  /* 0x000000381c057220 */ /* 0x081fe20000400000 */
[----:B------:R-:W-:Y:S01]  /*3b00*/  ISETP.GT.AND P4, PT, R3, RZ, P0 ;  /* 0x000000ff0300720c */ /* 0x000fe20000784270 */
[-C--:B------:R-:W-:Y:S01]  /*3b10*/  FMUL R37, R37, R56.reuse ;  /* 0x0000003825257220 */ /* 0x080fe20000400000 */
[----:B------:R-:W-:Y:S01]  /*3b20*/  F2FP.TF32.F32.PACK_B R11, R11 ;  /* 0x0000000bff0b723e */ /* 0x000fe200024050ff */
[-C--:B------:R-:W-:Y:S01]  /*3b30*/  FMUL R39, R39, R56.reuse ;  /* 0x0000003827277220 */ /* 0x080fe20000400000 */
[----:B------:R-:W-:Y:S01]  /*3b40*/  F2FP.TF32.F32.PACK_B R27, R27 ;  /* 0x0000001bff1b723e */ /* 0x000fe200024050ff */
[-C--:B------:R-:W-:Y:S01]  /*3b50*/  FMUL R41, R41, R56.reuse ;  /* 0x0000003829297220 */ /* 0x080fe20000400000 */
[----:B------:R-:W-:Y:S01]  /*3b60*/  F2FP.TF32.F32.PACK_B R5, R5 ;  /* 0x00000005ff05723e */ /* 0x000fe200024050ff */
[----:B------:R0:W-:Y:S01]  /*3b70*/  @P1 STG.E desc[UR36][R8.64], R11 ;  /* 0x0000000b08001986 */ /* 0x0001e2000c101924 */
[----:B------:R-:W-:Y:S01]  /*3b80*/  F2FP.TF32.F32.PACK_B R29, R29 ;  /* 0x0000001dff1d723e */ /* 0x000fe200024050ff */
[-C--:B------:R-:W-:Y:S01]  /*3b90*/  FMUL R43, R43, R56.reuse ;  /* 0x000000382b2b7220 */ /* 0x080fe20000400000 */
[C---:B------:R-:W-:Y:S01]  /*3ba0*/  ISETP.GT.AND P1, PT, R4.reuse, 0x10, PT ;  /* 0x000000100400780c */ /* 0x040fe20003f24270 */
[----:B------:R-:W-:Y:S01]  /*3bb0*/  @P3 STG.E desc[UR36][R8.64+0x4], R27 ;  /* 0x0000041b08003986 */ /* 0x000fe2000c101924 */
[----:B------:R-:W-:Y:S01]  /*3bc0*/  ISETP.GT.AND P3, PT, R4, 0x11, PT ;  /* 0x000000110400780c */ /* 0x000fe20003f64270 */
[-C--:B------:R-:W-:Y:S01]  /*3bd0*/  FMUL R45, R45, R56.reuse ;  /* 0x000000382d2d7220 */ /* 0x080fe20000400000 */
[C---:B------:R-:W-:Y:S01]  /*3be0*/  ISETP.GT.AND P2, PT, R3.reuse, 0x8, P2 ;  /* 0x000000080300780c */ /* 0x040fe20001744270 */
[----:B------:R1:W-:Y:S01]  /*3bf0*/  @P5 STG.E desc[UR36][R6.64+0x20], R5 ;  /* 0x0000200506005986 */ /* 0x0003e2000c101924 */
[----:B------:R-:W-:Y:S01]  /*3c00*/  ISETP.GT.AND P0, PT, R3, 0x8, P0 ;  /* 0x000000080300780c */ /* 0x000fe20000704270 */
[-C--:B------:R-:W-:Y:S01]  /*3c10*/  FMUL R47, R47, R56.reuse ;  /* 0x000000382f2f7220 */ /* 0x080fe20000400000 */
[C---:B------:R-:W-:Y:S01]  /*3c20*/  ISETP.GT.AND P5, PT, R3.reuse, RZ, P1 ;  /* 0x000000ff0300720c */ /* 0x040fe20000fa4270 */
[----:B------:R-:W-:Y:S01]  /*3c30*/  @P4 STG.E desc[UR36][R6.64+0x24], R29 ;  /* 0x0000241d06004986 */ /* 0x000fe2000c101924 */
        /* <DEDUP_REMOVED lines=8> */
[-C--:B-1----:R-:W-:Y:S01]  /*3cc0*/  FMUL R5, R34, R56.reuse ;  /* 0x0000003822057220 */ /* 0x082fe20000400000 */
[----:B------:R-:W-:Y:S01]  /*3cd0*/  F2FP.TF32.F32.PACK_B R33, R33 ;  /* 0x00000021ff21723e */ /* 0x000fe200024050ff */
[----:B------:R0:W-:Y:S01]  /*3ce0*/  @P2 STG.E desc[UR36][R8.64+0x20], R11 ;  /* 0x0000200b08002986 */ /* 0x0001e2000c101924 */
[----:B------:R-:W-:Y:S01]  /*3cf0*/  ISETP.GT.AND P1, PT, R3, 0x8, P1 ;  /* 0x000000080300780c */ /* 0x000fe20000f24270 */
[-C--:B------:R-:W-:Y:S01]  /*3d00*/  FMUL R21, R52, R56.reuse ;  /* 0x0000003834157220 */ /* 0x080fe20000400000 */
[C---:B------:R-:W-:Y:S01]  /*3d10*/  ISETP.GT.AND P2, PT, R4.reuse, 0x19, PT ;  /* 0x000000190400780c */ /* 0x040fe20003f44270 */
[----:B------:R-:W-:Y:S01]  /*3d20*/  @P0 STG.E desc[UR36][R8.64+0x24], R31 ;  /* 0x0000241f08000986 */ /* 0x000fe2000c101924 */
[----:B------:R-:W-:Y:S01]  /*3d30*/  ISETP.GT.AND P0, PT, R4, 0x18, PT ;  /* 0x000000180400780c */ /* 0x000fe20003f04270 */
[-C--:B------:R-:W-:Y:S01]  /*3d40*/  FMUL R53, R53, R56.reuse ;  /* 0x0000003835357220 */ /* 0x080fe20000400000 */
[----:B------:R-:W-:Y:S01]  /*3d50*/  F2FP.TF32.F32.PACK_B R5, R5 ;  /* 0x00000005ff05723e */ /* 0x000fe200024050ff */
[----:B------:R1:W-:Y:S01]  /*3d60*/  @P5 STG.E desc[UR36][R6.64+0x40], R13 ;  /* 0x0000400d06005986 */ /* 0x0003e2000c101924 */
[----:B------:R-:W-:Y:S01]  /*3d70*/  ISETP.GT.AND P5, PT, R3, RZ, P0 ;  /* 0x000000ff0300720c */ /* 0x000fe200007a4270 */
[-C--:B------:R-:W-:Y:S01]  /*3d80*/  FMUL R55, R55, R56.reuse ;  /* 0x0000003837377220 */ /* 0x080fe20000400000 */
[----:B------:R-:W-:Y:S01]  /*3d90*/  F2FP.TF32.F32.PACK_B R35, R35 ;  /* 0x00000023ff23723e */ /* 0x000fe200024050ff */
[----:B------:R-:W-:Y:S01]  /*3da0*/  @P4 STG.E desc[UR36][R6.64+0x44], R33 ;  /* 0x0000442106004986 */ /* 0x000fe2000c101924 */
[C---:B------:R-:W-:Y:S01]  /*3db0*/  ISETP.GT.AND P4, PT, R3.reuse, 0x8, P3 ;  /* 0x000000080300780c */ /* 0x040fe20001f84270 */
[----:B0-----:R-:W-:Y:S01]  /*3dc0*/  FMUL R11, R36, R56 ;  /* 0x00000038240b7220 */ /* 0x001fe20000400000 */
[----:B------:R-:W-:Y:S01]  /*3dd0*/  ISETP.GT.AND P3, PT, R3, RZ, P2 ;  /* 0x000000ff0300720c */ /* 0x000fe20001764270 */
[----:B------:R0:W-:Y:S01]  /*3de0*/  @P1 STG.E desc[UR36][R8.64+0x40], R5 ;  /* 0x0000400508001986 */ /* 0x0001e2000c101924 */
[----:B------:R-:W-:-:S02]  /*3df0*/  F2FP.TF32.F32.PACK_B R37, R37 ;  /* 0x00000025ff25723e */ /* 0x000fc400024050ff */
[----:B------:R-:W-:Y:S01]  /*3e00*/  F2FP.TF32.F32.PACK_B R11, R11 ;  /* 0x0000000bff0b723e */ /* 0x000fe200024050ff */
[-C--:B-1----:R-:W-:Y:S01]  /*3e10*/  FMUL R13, R40, R56.reuse ;  /* 0x00000038280d7220 */ /* 0x082fe20000400000 */
[----:B------:R-:W-:Y:S02]  /*3e20*/  ISETP.GT.AND P1, PT, R4, 0x20, PT ;  /* 0x000000200400780c */ /* 0x000fe40003f24270 */
[C---:B------:R-:W-:Y:S02]  /*3e30*/  ISETP.GT.AND P0, PT, R3.reuse, 0x8, P0 ;  /* 0x000000080300780c */ /* 0x040fe40000704270 */
[----:B------:R-:W-:Y:S01]  /*3e40*/  F2FP.TF32.F32.PACK_B R39, R39 ;  /* 0x00000027ff27723e */ /* 0x000fe200024050ff */
[----:B------:R-:W-:Y:S01]  /*3e50*/  @P4 STG.E desc[UR36][R8.64+0x44], R35 ;  /* 0x0000442308004986 */ /* 0x000fe2000c101924 */
[C---:B------:R-:W-:Y:S01]  /*3e60*/  ISETP.GT.AND P4, PT, R3.reuse, 0x8, P2 ;  /* 0x000000080300780c */ /* 0x040fe20001784270 */
[----:B0-----:R-:W-:Y:S01]  /*3e70*/  FMUL R5, R38, R56 ;  /* 0x0000003826057220 */ /* 0x001fe20000400000 */
[----:B------:R-:W-:Y:S01]  /*3e80*/  ISETP.GT.AND P2, PT, R4, 0x21, PT ;  /* 0x000000210400780c */ /* 0x000fe20003f44270 */
[----:B------:R0:W-:Y:S01]  /*3e90*/  @P5 STG.E desc[UR36][R6.64+0x60], R11 ;  /* 0x0000600b06005986 */ /* 0x0001e2000c101924 */
[----:B------:R-:W-:-:S02]  /*3ea0*/  ISETP.GT.AND P5, PT, R3, RZ, P1 ;  /* 0x000000ff0300720c */ /* 0x000fc40000fa4270 */
[----:B------:R-:W-:Y:S01]  /*3eb0*/  F2FP.TF32.F32.PACK_B R5, R5 ;  /* 0x00000005ff05723e */ /* 0x000fe200024050ff */
[----:B------:R-:W-:Y:S01]  /*3ec0*/  @P3 STG.E desc[UR36][R6.64+0x64], R37 ;  /* 0x0000642506003986 */ /* 0x000fe2000c101924 */
[C---:B------:R-:W-:Y:S02]  /*3ed0*/  ISETP.GT.AND P3, PT, R3.reuse, RZ, P2 ;  /* 0x000000ff0300720c */ /* 0x040fe40001764270 */
[----:B------:R-:W-:Y:S01]  /*3ee0*/  F2FP.TF32.F32.PACK_B R13, R13 ;  /* 0x0000000dff0d723e */ /* 0x000fe200024050ff */
[----:B------:R1:W-:Y:S01]  /*3ef0*/  @P0 STG.E desc[UR36][R8.64+0x60], R5 ;  /* 0x0000600508000986 */ /* 0x0003e2000c101924 */
[----:B------:R-:W-:Y:S02]  /*3f00*/  F2FP.TF32.F32.PACK_B R41, R41 ;  /* 0x00000029ff29723e */ /* 0x000fe400024050ff */
[----:B------:R-:W-:Y:S01]  /*3f10*/  ISETP.GT.AND P1, PT, R3, 0x8, P1 ;  /* 0x000000080300780c */ /* 0x000fe20000f24270 */
[----:B------:R-:W-:Y:S01]  /*3f20*/  @P4 STG.E desc[UR36][R8.64+0x64], R39 ;  /* 0x0000642708004986 */ /* 0x000fe2000c101924 */
[----:B------:R-:W-:Y:S01]  /*3f30*/  ISETP.GT.AND P4, PT, R4, 0x28, PT ;  /* 0x000000280400780c */ /* 0x000fe20003f84270 */
[----:B0-----:R-:W-:Y:S01]  /*3f40*/  FMUL R11, R44, R56 ;  /* 0x000000382c0b7220 */ /* 0x001fe20000400000 */
[----:B------:R-:W-:Y:S01]  /*3f50*/  F2FP.TF32.F32.PACK_B R43, R43 ;  /* 0x0000002bff2b723e */ /* 0x000fe200024050ff */
[----:B------:R0:W-:Y:S01]  /*3f60*/  @P5 STG.E desc[UR36][R6.64+0x80], R13 ;  /* 0x0000800d06005986 */ /* 0x0001e2000c101924 */
[----:B------:R-:W-:-:S02]  /*3f70*/  ISETP.GT.AND P5, PT, R4, 0x29, PT ;  /* 0x000000290400780c */ /* 0x000fc40003fa4270 */
[----:B------:R-:W-:Y:S01]  /*3f80*/  F2FP.TF32.F32.PACK_B R11, R11 ;  /* 0x0000000bff0b723e */ /* 0x000fe200024050ff */
[----:B------:R-:W-:Y:S01]  /*3f90*/  @P3 STG.E desc[UR36][R6.64+0x84], R41 ;  /* 0x0000842906003986 */ /* 0x000fe2000c101924 */
[C---:B------:R-:W-:Y:S01]  /*3fa0*/  ISETP.GT.AND P3, PT, R3.reuse, 0x8, P2 ;  /* 0x000000080300780c */ /* 0x040fe20001764270 */
[-C--:B-1----:R-:W-:Y:S01]  /*3fb0*/  FMUL R5, R42, R56.reuse ;  /* 0x000000382a057220 */ /* 0x082fe20000400000 */
[C---:B------:R-:W-:Y:S02]  /*3fc0*/  ISETP.GT.AND P2, PT, R3.reuse, RZ, P4 ;  /* 0x000000ff0300720c */ /* 0x040fe40002744270 */
[C---:B------:R-:W-:Y:S02]  /*3fd0*/  ISETP.GT.AND P0, PT, R3.reuse, RZ, P5 ;  /* 0x000000ff0300720c */ /* 0x040fe40002f04270 */
[----:B------:R-:W-:Y:S01]  /*3fe0*/  ISETP.GT.AND P4, PT, R3, 0x8, P4 ;  /* 0x000000080300780c */ /* 0x000fe20002784270 */
[----:B0-----:R-:W-:Y:S01]  /*3ff0*/  FMUL R13, R46, R56 ;  /* 0x000000382e0d7220 */ /* 0x001fe20000400000 */
[----:B------:R-:W-:-:S02]  /*4000*/  F2FP.TF32.F32.PACK_B R5, R5 ;  /* 0x00000005ff05723e */ /* 0x000fc400024050ff */
[----:B------:R-:W-:Y:S02]  /*4010*/  F2FP.TF32.F32.PACK_B R45, R45 ;  /* 0x0000002dff2d723e */ /* 0x000fe400024050ff */
[----:B------:R-:W-:Y:S01]  /*4020*/  ISETP.GT.AND P5, PT, R3, 0x8, P5 ;  /* 0x000000080300780c */ /* 0x000fe20002fa4270 */
[----:B------:R0:W-:Y:S01]  /*4030*/  @P1 STG.E desc[UR36][R8.64+0x80], R5 ;  /* 0x0000800508001986 */ /* 0x0001e2000c101924 */
[C---:B------:R-:W-:Y:S02]  /*4040*/  ISETP.GT.AND P1, PT, R4.reuse, 0x38, PT ;  /* 0x000000380400780c */ /* 0x040fe40003f24270 */
[----:B------:R-:W-:Y:S01]  /*4050*/  F2FP.TF32.F32.PACK_B R13, R13 ;  /* 0x0000000dff0d723e */ /* 0x000fe200024050ff */
[----:B------:R-:W-:Y:S01]  /*4060*/  @P3 STG.E desc[UR36][R8.64+0x84], R43 ;  /* 0x0000842b08003986 */ /* 0x000fe2000c101924 */
[C---:B------:R-:W-:Y:S02]  /*4070*/  ISETP.GT.AND P3, PT, R4.reuse, 0x30, PT ;  /* 0x000000300400780c */ /* 0x040fe40003f64270 */
[----:B------:R-:W-:Y:S01]  /*4080*/  F2FP.TF32.F32.PACK_B R47, R47 ;  /* 0x0000002fff2f723e */ /* 0x000fe200024050ff */
[----:B------:R1:W-:Y:S01]  /*4090*/  @P2 STG.E desc[UR36][R6.64+0xa0], R11 ;  /* 0x0000a00b06002986 */ /* 0x0003e2000c101924 */
[----:B------:R-:W-:-:S02]  /*40a0*/  ISETP.GT.AND P2, PT, R4, 0x31, PT ;  /* 0x000000310400780c */ /* 0x000fc40003f44270 */
[----:B------:R-:W-:Y:S01]  /*40b0*/  F2FP.TF32.F32.PACK_B R49, R49 ;  /* 0x00000031ff31723e */ /* 0x000fe200024050ff */
[----:B------:R-:W-:Y:S01]  /*40c0*/  @P0 STG.E desc[UR36][R6.64+0xa4], R45 ;  /* 0x0000a42d06000986 */ /* 0x000fe2000c101924 */
[----:B------:R-:W-:Y:S01]  /*40d0*/  ISETP.GT.AND P0, PT, R4, 0x39, PT ;  /* 0x000000390400780c */ /* 0x000fe20003f04270 */
[----:B------:R-:W-:Y:S01]  /*40e0*/  @P4 IMAD.MOV.U32 R4, RZ, RZ, R8 ;  /* 0x000000ffff044224 */ /* 0x000fe200078e0008 */
[----:B------:R-:W-:Y:S01]  /*40f0*/  F2FP.TF32.F32.PACK_B R15, R15 ;  /* 0x0000000fff0f723e */ /* 0x000fe200024050ff */
[----:B0-----:R-:W-:Y:S01]  /*4100*/  @P4 IMAD.MOV.U32 R5, RZ, RZ, R9 ;  /* 0x000000ffff054224 */ /* 0x001fe200078e0009 */
[----:B------:R-:W-:Y:S02]  /*4110*/  F2FP.TF32.F32.PACK_B R51, R51 ;  /* 0x00000033ff33723e */ /* 0x000fe400024050ff */
[----:B------:R-:W-:Y:S01]  /*4120*/  F2FP.TF32.F32.PACK_B R21, R21 ;  /* 0x00000015ff15723e */ /* 0x000fe200024050ff */
[----:B-1----:R-:W-:Y:S01]  /*4130*/  FMUL R11, R48, R56 ;  /* 0x00000038300b7220 */ /* 0x002fe20000400000 */
[----:B------:R0:W-:Y:S01]  /*4140*/  @P4 STG.E desc[UR36][R4.64+0xa0], R13 ;  /* 0x0000a00d04004986 */ /* 0x0001e2000c101924 */
[----:B------:R-:W-:-:S02]  /*4150*/  ISETP.GT.AND P4, PT, R3, RZ, P3 ;  /* 0x000000ff0300720c */ /* 0x000fc40001f84270 */
[----:B------:R-:W-:Y:S02]  /*4160*/  ISETP.GT.AND P3, PT, R3, 0x8, P3 ;  /* 0x000000080300780c */ /* 0x000fe40001f64270 */
[----:B------:R-:W-:Y:S02]  /*4170*/  F2FP.TF32.F32.PACK_B R11, R11 ;  /* 0x0000000bff0b723e */ /* 0x000fe400024050ff */
[----:B------:R-:W-:Y:S02]  /*4180*/  F2FP.TF32.F32.PACK_B R53, R53 ;  /* 0x00000035ff35723e */ /* 0x000fe400024050ff */
[----:B------:R-:W-:Y:S01]  /*4190*/  F2FP.TF32.F32.PACK_B R55, R55 ;  /* 0x00000037ff37723e */ /* 0x000fe200024050ff */
[----:B0-----:R-:W-:Y:S02]  /*41a0*/  @P5 IMAD.MOV.U32 R4, RZ, RZ, R8 ;  /* 0x000000ffff045224 */ /* 0x001fe400078e0008 */
[----:B------:R-:W-:Y:S01]  /*41b0*/  FMUL R13, R54, R56 ;  /* 0x00000038360d7220 */ /* 0x000fe20000400000 */
[----:B------:R-:W-:-:S04]  /*41c0*/  @P5 IMAD.MOV.U32 R5, RZ, RZ, R9 ;  /* 0x000000ffff055224 */ /* 0x000fc800078e0009 */
[----:B------:R-:W-:Y:S01]  /*41d0*/  F2FP.TF32.F32.PACK_B R13, R13 ;  /* 0x0000000dff0d723e */ /* 0x000fe200024050ff */
[----:B------:R0:W-:Y:S01]  /*41e0*/  @P5 STG.E desc[UR36][R4.64+0xa4], R47 ;  /* 0x0000a42f04005986 */ /* 0x0001e2000c101924 */
[C---:B------:R-:W-:Y:S02]  /*41f0*/  ISETP.GT.AND P5, PT, R3.reuse, RZ, P2 ;  /* 0x000000ff0300720c */ /* 0x040fe400017a4270 */
[----:B------:R-:W-:Y:S01]  /*4200*/  ISETP.GT.AND P2, PT, R3, 0x8, P2 ;  /* 0x000000080300780c */ /* 0x000fe20001744270 */
[----:B0-----:R-:W-:Y:S02]  /*4210*/  @P4 IMAD.MOV.U32 R4, RZ, RZ, R6 ;  /* 0x000000ffff044224 */ /* 0x001fe400078e0006 */
[----:B------:R-:W-:-:S05]  /*4220*/  @P4 IMAD.MOV.U32 R5, RZ, RZ, R7 ;  /* 0x000000ffff054224 */ /* 0x000fca00078e0007 */
        /* <DEDUP_REMOVED lines=10> */
[----:B------:R0:W-:Y:S02]  /*42d0*/  @P3 STG.E desc[UR36][R4.64+0xc0], R15 ;  /* 0x0000c00f04003986 */ /* 0x0001e4000c101924 */
[----:B0-----:R-:W-:Y:S02]  /*42e0*/  @P2 IMAD.MOV.U32 R4, RZ, RZ, R8 ;  /* 0x000000ffff042224 */ /* 0x001fe400078e0008 */
[----:B------:R-:W-:-:S05]  /*42f0*/  @P2 IMAD.MOV.U32 R5, RZ, RZ, R9 ;  /* 0x000000ffff052224 */ /* 0x000fca00078e0009 */
[----:B------:R0:W-:Y:S02]  /*4300*/  @P2 STG.E desc[UR36][R4.64+0xc4], R51 ;  /* 0x0000c43304002986 */ /* 0x0001e4000c101924 */
[----:B0-----:R-:W-:Y:S02]  /*4310*/  @P4 IMAD.MOV.U32 R4, RZ, RZ, R6 ;  /* 0x000000ffff044224 */ /* 0x001fe400078e0006 */
[----:B------:R-:W-:-:S05]  /*4320*/  @P4 IMAD.MOV.U32 R5, RZ, RZ, R7 ;  /* 0x000000ffff054224 */ /* 0x000fca00078e0007 */
[----:B------:R0:W-:Y:S04]  /*4330*/  @P4 STG.E desc[UR36][R4.64+0xe0], R21 ;  /* 0x0000e01504004986 */ /* 0x0001e8000c101924 */
[----:B------:R1:W-:Y:S01]  /*4340*/  @P5 STG.E desc[UR36][R6.64+0xe4], R53 ;  /* 0x0000e43506005986 */ /* 0x0003e2000c101924 */
[----:B0-----:R-:W-:Y:S02]  /*4350*/  @P1 IMAD.MOV.U32 R4, RZ, RZ, R8 ;  /* 0x000000ffff041224 */ /* 0x001fe400078e0008 */
[----:B------:R-:W-:-:S05]  /*4360*/  @P1 IMAD.MOV.U32 R5, RZ, RZ, R9 ;  /* 0x000000ffff051224 */ /* 0x000fca00078e0009 */
[----:B------:R1:W-:Y:S04]  /*4370*/  @P1 STG.E desc[UR36][R4.64+0xe0], R13 ;  /* 0x0000e00d04001986 */ /* 0x0003e8000c101924 */
[----:B------:R1:W-:Y:S02]  /*4380*/  @P0 STG.E desc[UR36][R8.64+0xe4], R55 ;  /* 0x0000e43708000986 */ /* 0x0003e4000c101924 */
.L_x_97:
[----:B------:R-:W-:Y:S05]  /*4390*/  BSYNC B0 ;  /* 0x0000000000007941 */ /* 0x000fea0003800000 */
.L_x_35:
[----:B------:R-:W-:Y:S01]  /*43a0*/  ULDC UR4, c[0x0][0xc] ;  /* 0x0000030000047ab9 */ /* 0x000fe20000000800 */
[----:B------:R-:W-:Y:S01]  /*43b0*/  ULDC UR5, c[0x0][0x10] ;  /* 0x0000040000057ab9 */ /* 0x000fe20000000800 */
[----:B------:R-:W3:Y:S01]  /*43c0*/  LDC R3, c[0x0][0x14] ;  /* 0x00000500ff037b82 */ /* 0x000ee20000000800 */
[----:B------:R-:W-:Y:S01]  /*43d0*/  UIMAD.WIDE.U32 UR4, UR4, UR5, URZ ;  /* 0x00000005040472a5 */ /* 0x000fe2000f8e003f */
[----:B------:R-:W-:Y:S02]  /*43e0*/  IMAD.MOV.U32 R61, RZ, RZ, -0x1 ;  /* 0xffffffffff3d7424 */ /* 0x000fe400078e00ff */
[----:B--2---:R-:W-:-:S03]  /*43f0*/  IMAD.MOV.U32 R59, RZ, RZ, -0x1 ;  /* 0xffffffffff3b7424 */ /* 0x004fc600078e00ff */
[----:B---3--:R-:W-:-:S04]  /*4400*/  IMAD.WIDE.U32 R16, R3, UR4, R16 ;  /* 0x0000000403107c25 */ /* 0x008fc8000f8e0010 */
[----:B------:R-:W-:Y:S01]  /*4410*/  IMAD R3, R3, UR5, RZ ;  /* 0x0000000503037c24 */ /* 0x000fe2000f8e02ff */
[----:B------:R-:W-:Y:S02]  /*4420*/  ULDC.64 UR4, c[0x0][0x650] ;  /* 0x0001940000047ab9 */ /* 0x000fe40000000a00 */
[----:B------:R-:W-:Y:S01]  /*4430*/  ISETP.GE.U32.AND P0, PT, R16, UR4, PT ;  /* 0x0000000410007c0c */ /* 0x000fe2000bf06070 */
[--C-:B------:R-:W-:Y:S01]  /*4440*/  IMAD.IADD R17, R17, 0x1, R3.reuse ;  /* 0x0000000111117824 */ /* 0x100fe200078e0203 */
[----:B------:R-:W-:-:S04]  /*4450*/  PRMT R3, RZ, 0x7610, R3 ;  /* 0x00007610ff037816 */ /* 0x000fc80000000003 */
[----:B------:R-:W-:-:S13]  /*4460*/  ISETP.GE.U32.AND.EX P0, PT, R17, UR5, PT, P0 ;  /* 0x0000000511007c0c */ /* 0x000fda000bf06100 */
[----:B------:R-:W-:Y:S05]  /*4470*/  @P0 BRA `(.L_x_98) ;  /* 0x0000000400640947 */ /* 0x000fea0003800000 */
[----:B0---4-:R-:W0:Y:S01]  /*4480*/  S2R R12, SR_CTAID.X ;  /* 0x00000000000c7919 */ /* 0x011e220000002500 */
[----:B------:R-:W2:Y:S01]  /*4490*/  LDC.64 R10, c[0x0][0x628] ;  /* 0x00018a00ff0a7b82 */ /* 0x000ea20000000a00 */
[----:B------:R-:W-:Y:S01]  /*44a0*/  ULDC UR4, c[0x0][0x150] ;  /* 0x0000540000047ab9 */ /* 0x000fe20000000800 */
[----:B-1----:R-:W-:Y:S01]  /*44b0*/  IMAD.MOV.U32 R8, RZ, RZ, R16 ;  /* 0x000000ffff087224 */ /* 0x002fe200078e0010 */
[----:B-----5:R-:W1:Y:S01]  /*44c0*/  S2R R24, SR_CTAID.Y ;  /* 0x0000000000187919 */ /* 0x020e620000002600 */
[----:B------:R-:W-:-:S04]  /*44d0*/  IMAD.MOV.U32 R9, RZ, RZ, R17 ;  /* 0x000000ffff097224 */ /* 0x000fc800078e0011 */
[----:B------:R-:W3:Y:S08]  /*44e0*/  LDC R21, c[0x0][0x144] ;  /* 0x00005100ff157b82 */ /* 0x000ef00000000800 */
[----:B------:R-:W4:Y:S08]  /*44f0*/  LDC R0, c[0x0][0x630] ;  /* 0x00018c00ff007b82 */ /* 0x000f300000000800 */
[----:B------:R-:W1:Y:S01]  /*4500*/  LDC.64 R14, c[0x0][0x620] ;  /* 0x00018800ff0e7b82 */ /* 0x000e620000000a00 */
[----:B--2---:R-:W-:-:S04]  /*4510*/  ISETP.NE.U32.AND P0, PT, R10, RZ, PT ;  /* 0x000000ff0a00720c */ /* 0x004fc80003f05070 */
[----:B------:R-:W-:Y:S02]  /*4520*/  ISETP.NE.AND.EX P0, PT, R11, RZ, PT, P0 ;  /* 0x000000ff0b00720c */ /* 0x000fe40003f05300 */
[----:B0-----:R-:W-:-:S05]  /*4530*/  I2FP.F32.U32 R3, R12 ;  /* 0x0000000c00037245 */ /* 0x001fca0000201000 */
[----:B------:R-:W-:-:S04]  /*4540*/  FMUL R3, R3, UR4 ;  /* 0x0000000403037c20 */ /* 0x000fc80008400000 */
[----:B------:R0:W2:Y:S02]  /*4550*/  F2I.U32.TRUNC.NTZ R20, R3 ;  /* 0x0000000300147305 */ /* 0x0000a4000020f000 */
[----:B---34-:R-:W-:Y:S05]  /*4560*/  @!P0 BRA `(.L_x_99) ;  /* 0x0000000000288947 */ /* 0x018fea0003800000 */
[----:B0-----:R-:W0:Y:S02]  /*4570*/  LDC R3, c[0x0][0x634] ;  /* 0x00018d00ff037b82 */ /* 0x001e240000000800 */
        /* <DEDUP_REMOVED lines=9> */
.L_x_99:
[----:B------:R-:W3:Y:S01]  /*4610*/  LDC.64 R28, c[0x0][0x640] ;  /* 0x00019000ff1c7b82 */ /* 0x000ee20000000a00 */
[-CC-:B------:R-:W-:Y:S01]  /*4620*/  SHF.R.U64 R59, R8, R0.reuse, R9.reuse ;  /* 0x00000000083b7219 */ /* 0x180fe20000001209 */
[----:B--2---:R-:W-:Y:S01]  /*4630*/  IMAD.MOV R20, RZ, RZ, -R20 ;  /* 0x000000ffff147224 */ /* 0x004fe200078e0a14 */
[----:B------:R-:W-:Y:S01]  /*4640*/  SHF.R.U32.HI R0, RZ, R0, R9 ;  /* 0x00000000ff007219 */ /* 0x000fe20000011609 */
[----:B------:R-:W-:Y:S01]  /*4650*/  ULDC UR4, c[0x0][0x154] ;  /* 0x0000550000047ab9 */ /* 0x000fe20000000800 */
[----:B0-----:R-:W-:Y:S01]  /*4660*/  IADD3 R3, P0, RZ, -R59, RZ ;  /* 0x8000003bff037210 */ /* 0x001fe20007f1e0ff */
[----:B------:R-:W-:Y:S02]  /*4670*/  IMAD R21, R21, R20, R12 ;  /* 0x0000001415157224 */ /* 0x000fe400078e020c */
[----:B------:R-:W0:Y:S01]  /*4680*/  LDC R6, c[0x0][0x618] ;  /* 0x00018600ff067b82 */ /* 0x000e220000000800 */
[----:B------:R-:W-:Y:S02]  /*4690*/  IMAD.MOV.U32 R7, RZ, RZ, 0x1 ;  /* 0x00000001ff077424 */ /* 0x000fe400078e00ff */
[----:B------:R-:W-:-:S04]  /*46a0*/  IMAD.X R5, RZ, RZ, ~R0, P0 ;  /* 0x000000ffff057224 */ /* 0x000fc800000e0e00 */
[-C--:B-1----:R-:W-:Y:S01]  /*46b0*/  IMAD R0, R5, R14.reuse, RZ ;  /* 0x0000000e05007224 */ /* 0x082fe200078e02ff */
[----:B------:R-:W1:Y:S01]  /*46c0*/  LDC R8, c[0x0][0x608] ;  /* 0x00018200ff087b82 */ /* 0x000e620000000800 */
[----:B------:R-:W-:-:S04]  /*46d0*/  IMAD.WIDE.U32 R4, R3, R14, R16 ;  /* 0x0000000e03047225 */ /* 0x000fc800078e0010 */
[----:B------:R-:W-:Y:S01]  /*46e0*/  IMAD R3, R3, R15, R0 ;  /* 0x0000000f03037224 */ /* 0x000fe200078e0200 */
[----:B------:R-:W-:Y:S02]  /*46f0*/  I2FP.F32.U32 R0, R24 ;  /* 0x0000001800007245 */ /* 0x000fe40000201000 */
[----:B------:R-:W2:Y:S01]  /*4700*/  LDC R26, c[0x0][0x658] ;  /* 0x00019600ff1a7b82 */ /* 0x000ea20000000800 */
[----:B------:R-:W-:Y:S01]  /*4710*/  IMAD.IADD R3, R5, 0x1, R3 ;  /* 0x0000000105037824 */ /* 0x000fe200078e0203 */
[----:B---3--:R-:W-:Y:S01]  /*4720*/  ISETP.NE.U32.AND P0, PT, R28, RZ, PT ;  /* 0x000000ff1c00720c */ /* 0x008fe20003f05070 */
[----:B------:R-:W-:Y:S01]  /*4730*/  FMUL R0, R0, UR4 ;  /* 0x0000000400007c20 */ /* 0x000fe20008400000 */
[----:B------:R-:W-:Y:S02]  /*4740*/  IMAD.MOV.U32 R5, RZ, RZ, -0x1 ;  /* 0xffffffffff057424 */ /* 0x000fe400078e00ff */
[----:B------:R-:W-:Y:S01]  /*4750*/  ISETP.NE.AND.EX P0, PT, R29, RZ, PT, P0 ;  /* 0x000000ff1d00720c */ /* 0x000fe20003f05300 */
[----:B------:R3:W4:Y:S01]  /*4760*/  F2I.U32.TRUNC.NTZ R13, R0 ;  /* 0x00000000000d7305 */ /* 0x000722000020f000 */
[----:B------:R-:W3:Y:S01]  /*4770*/  LDC R15, c[0x0][0x148] ;  /* 0x00005200ff0f7b82 */ /* 0x000ee20000000800 */
[----:B0-----:R-:W-:-:S02]  /*4780*/  SHF.R.U64 R12, R4, R6, R3 ;  /* 0x00000006040c7219 */ /* 0x001fc40000001203 */
[----:B------:R-:W-:-:S05]  /*4790*/  SHF.R.U32.HI R3, RZ, R6, R3 ;  /* 0x00000006ff037219 */ /* 0x000fca0000011603 */
[----:B------:R-:W0:Y:S01]  /*47a0*/  LDC R20, c[0x0][0x600] ;  /* 0x00018000ff147b82 */ /* 0x000e220000000800 */
[-CC-:B-1----:R-:W-:Y:S02]  /*47b0*/  SHF.R.U64 R10, R12, R8.reuse, R3.reuse ;  /* 0x000000080c0a7219 */ /* 0x182fe40000001203 */
[----:B------:R-:W-:-:S05]  /*47c0*/  SHF.R.U32.HI R3, RZ, R8, R3 ;  /* 0x00000008ff037219 */ /* 0x000fca0000011603 */
[----:B------:R-:W1:Y:S01]  /*47d0*/  LDC R27, c[0x0][0x648] ;  /* 0x00019200ff1b7b82 */ /* 0x000e620000000800 */
[-C--:B--2---:R-:W-:Y:S02]  /*47e0*/  SHF.L.U32 R4, R5, R26.reuse, RZ ;  /* 0x0000001a05047219 */ /* 0x084fe400000006ff */
[-CC-:B------:R-:W-:Y:S02]  /*47f0*/  SHF.R.U64 R14, R10, R26.reuse, R3.reuse ;  /* 0x0000001a0a0e7219 */ /* 0x180fe40000001203 */
[----:B------:R-:W-:Y:S02]  /*4800*/  SHF.R.U32.HI R5, RZ, R26, R3 ;  /* 0x0000001aff057219 */ /* 0x000fe40000011603 */
[----:B------:R-:W-:Y:S01]  /*4810*/  LOP3.LUT R25, RZ, R4, RZ, 0x33, !PT ;  /* 0x00000004ff197212 */ /* 0x000fe200078e33ff */
[----:B------:R-:W2:Y:S01]  /*4820*/  LDC R30, c[0x0][0x638] ;  /* 0x00018e00ff1e7b82 */ /* 0x000ea20000000800 */
[----:B------:R-:W-:Y:S01]  /*4830*/  SHF.L.U32 R26, R7, R26, RZ ;  /* 0x0000001a071a7219 */ /* 0x000fe200000006ff */
[----:B------:R-:W-:-:S06]  /*4840*/  IMAD.MOV.U32 R4, RZ, RZ, R14 ;  /* 0x000000ffff047224 */ /* 0x000fcc00078e000e */
[----:B------:R-:W0:Y:S01]  /*4850*/  LDC R31, c[0x0][0x610] ;  /* 0x00018400ff1f7b82 */ /* 0x000e220000000800 */
[----:B----4-:R-:W-:Y:S05]  /*4860*/  @!P0 BRA `(.L_x_100) ;  /* 0x0000000000288947 */ /* 0x010fea0003800000 */
        /* <DEDUP_REMOVED lines=10> */
.L_x_100:
[----:B------:R-:W-:Y:S01]  /*4910*/  ISETP.NE.AND P0, PT, R2, 0x1, PT ;  /* 0x000000010200780c */ /* 0x000fe20003f05270 */
[----:B0-----:R-:W-:Y:S01]  /*4920*/  VIADD R7, R20, 0xffffffff ;  /* 0xffffffff14077836 */ /* 0x001fe20000000000 */
[----:B-1-3--:R-:W-:Y:S01]  /*4930*/  SHF.R.U64 R0, R4, R27, R5 ;  /* 0x0000001b04007219 */ /* 0x00afe20000001205 */
[----:B------:R-:W-:Y:S01]  /*4940*/  IMAD.MOV R13, RZ, RZ, -R13 ;  /* 0x000000ffff0d7224 */ /* 0x000fe200078e0a0d */
[----:B------:R-:W-:Y:S01]  /*4950*/  LOP3.LUT R5, R10, R25, RZ, 0xc0, !PT ;  /* 0x000000190a057212 */ /* 0x000fe200078ec0ff */
[----:B------:R-:W-:Y:S01]  /*4960*/  IMAD.MOV.U32 R4, RZ, RZ, 0x1 ;  /* 0x00000001ff047424 */ /* 0x000fe200078e00ff */
[----:B------:R-:W-:Y:S01]  /*4970*/  LOP3.LUT R12, R12, R7, RZ, 0xc0, !PT ;  /* 0x000000070c0c7212 */ /* 0x000fe200078ec0ff */
[----:B------:R-:W-:Y:S02]  /*4980*/  IMAD.MOV R3, RZ, RZ, -R0 ;  /* 0x000000ffff037224 */ /* 0x000fe400078e0a00 */
[----:B------:R-:W-:Y:S02]  /*4990*/  IMAD R0, R26, R0, R5 ;  /* 0x000000001a007224 */ /* 0x000fe400078e0205 */
[----:B--2---:R-:W-:-:S02]  /*49a0*/  IMAD R3, R3, R30, R14 ;  /* 0x0000001e03037224 */ /* 0x004fc400078e020e */
[----:B------:R-:W-:Y:S02]  /*49b0*/  @P0 IMAD R21, R15, R13, R24 ;  /* 0x0000000d0f150224 */ /* 0x000fe400078e0218 */
[----:B------:R-:W-:Y:S01]  /*49c0*/  IMAD R5, R3, R20, R12 ;  /* 0x0000001403057224 */ /* 0x000fe200078e020c */
[----:B------:R-:W-:Y:S01]  /*49d0*/  PRMT R3, R4, 0x7610, R3 ;  /* 0x0000761004037816 */ /* 0x000fe20000000003 */
[----:B------:R-:W-:-:S05]  /*49e0*/  IMAD R0, R0, R31, R21 ;  /* 0x0000001f00007224 */ /* 0x000fca00078e0215 */
[----:B------:R-:W-:Y:S02]  /*49f0*/  SEL R61, R5, R0, !P0 ;  /* 0x00000000053d7207 */ /* 0x000fe40004000000 */
[----:B------:R-:W-:-:S07]  /*4a00*/  SEL R0, R0, R5, !P0 ;  /* 0x0000000500007207 */ /* 0x000fce0004000000 */
.L_x_98:
[----:B------:R-:W-:Y:S01]  /*4a10*/  LOP3.LUT P0, RZ, R3, 0xff, RZ, 0xc0, !PT ;  /* 0x000000ff03ff7812 */ /* 0x000fe2000780c0ff */
[----:B------:R-:W-:-:S12]  /*4a20*/  IMAD.MOV.U32 R60, RZ, RZ, R0 ;  /* 0x000000ffff3c7224 */ /* 0x000fd800078e0000 */
[----:B------:R-:W-:Y:S05]  /*4a30*/  @P0 BRA `(.L_x_101) ;  /* 0xffffffc800200947 */ /* 0x000fea000383ffff */
[----:B------:R-:W-:Y:S05]  /*4a40*/  EXIT ;  /* 0x000000000000794d */ /* 0x000fea0003800000 */
.L_x_8:
[----:B0-----:R-:W-:Y:S01]  /*4a50*/  ULDC.64 UR4, c[0x0][0x650] ;  /* 0x0001940000047ab9 */ /* 0x001fe20000000a00 */
        /* <DEDUP_REMOVED lines=25> */
.L_x_103:
[----:B------:R-:W0:Y:S01]  /*4bf0*/  LDC.64 R28, c[0x0][0x640] ;  /* 0x00019000ff1c7b82 */ /* 0x000e220000000a00 */
[-CC-:B------:R-:W-:Y:S01]  /*4c00*/  SHF.R.U64 R22, R12, R6.reuse, R13.reuse ;  /* 0x000000060c167219 */ /* 0x180fe2000000120d */
[----:B------:R-:W-:Y:S01]  /*4c10*/  IMAD.MOV.U32 R30, RZ, RZ, 0x1 ;  /* 0x00000001ff1e7424 */ /* 0x000fe200078e00ff */
[----:B------:R-:W-:Y:S02]  /*4c20*/  SHF.R.U32.HI R6, RZ, R6, R13 ;  /* 0x00000006ff067219 */ /* 0x000fe4000001160d */
        /* <DEDUP_REMOVED lines=8> */
[----:B------:R-:W-:Y:S01]  /*4cb0*/  IMAD.IADD R9, R9, 0x1, R11 ;  /* 0x0000000109097824 */ /* 0x000fe200078e020b */
[----:B0-----:R-:W-:-:S04]  /*4cc0*/  ISETP.NE.U32.AND P0, PT, R28, RZ, PT ;  /* 0x000000ff1c00720c */ /* 0x001fc80003f05070 */
[----:B------:R-:W-:Y:S02]  /*4cd0*/  ISETP.NE.AND.EX P0, PT, R29, RZ, PT, P0 ;  /* 0x000000ff1d00720c */ /* 0x000fe40003f05300 */
[----:B------:R-:W0:Y:S01]  /*4ce0*/  LDC R20, c[0x0][0x600] ;  /* 0x00018000ff147b82 */ /* 0x000e220000000800 */
[-CC-:B-1----:R-:W-:Y:S01]  /*4cf0*/  SHF.R.U64 R14, R8, R10.reuse, R9.reuse ;  /* 0x0000000a080e7219 */ /* 0x182fe20000001209 */
[----:B------:R-:W-:Y:S01]  /*4d00*/  IMAD.MOV.U32 R8, RZ, RZ, -0x1 ;  /* 0xffffffffff087424 */ /* 0x000fe200078e00ff */
[----:B------:R-:W-:-:S05]  /*4d10*/  SHF.R.U32.HI R9, RZ, R10, R9 ;  /* 0x0000000aff097219 */ /* 0x000fca0000011609 */
[----:B------:R-:W1:Y:S01]  /*4d20*/  LDC R26, c[0x0][0x648] ;  /* 0x00019200ff1a7b82 */ /* 0x000e620000000800 */
[-CC-:B--2---:R-:W-:Y:S02]  /*4d30*/  SHF.R.U64 R21, R14, R12.reuse, R9.reuse ;  /* 0x0000000c0e157219 */ /* 0x184fe40000001209 */
[----:B------:R-:W-:-:S05]  /*4d40*/  SHF.R.U32.HI R6, RZ, R12, R9 ;  /* 0x0000000cff067219 */ /* 0x000fca0000011609 */
[----:B------:R-:W2:Y:S01]  /*4d50*/  LDC R27, c[0x0][0x638] ;  /* 0x00018e00ff1b7b82 */ /* 0x000ea20000000800 */
[-C--:B---3--:R-:W-:Y:S02]  /*4d60*/  SHF.L.U32 R8, R8, R25.reuse, RZ ;  /* 0x0000001908087219 */ /* 0x088fe400000006ff */
[-CC-:B------:R-:W-:Y:S02]  /*4d70*/  SHF.R.U64 R23, R21, R25.reuse, R6.reuse ;  /* 0x0000001915177219 */ /* 0x180fe40000001206 */
[----:B------:R-:W-:Y:S02]  /*4d80*/  LOP3.LUT R32, RZ, R8, RZ, 0x33, !PT ;  /* 0x00000008ff207212 */ /* 0x000fe400078e33ff */
[----:B------:R-:W-:Y:S01]  /*4d90*/  SHF.R.U32.HI R9, RZ, R25, R6 ;  /* 0x00000019ff097219 */ /* 0x000fe20000011606 */
[----:B------:R-:W3:Y:S01]  /*4da0*/  LDC R31, c[0x0][0x610] ;  /* 0x00018400ff1f7b82 */ /* 0x000ee20000000800 */
[----:B------:R-:W-:Y:S01]  /*4db0*/  IMAD.MOV.U32 R8, RZ, RZ, R23 ;  /* 0x000000ffff087224 */ /* 0x000fe200078e0017 */
[----:B------:R-:W-:Y:S06]  /*4dc0*/  @!P0 BRA `(.L_x_104) ;  /* 0x0000000000288947 */ /* 0x000fec0003800000 */
        /* <DEDUP_REMOVED lines=10> */
.L_x_104:
[----:B------:R-:W-:Y:S02]  /*4e70*/  ISETP.NE.AND P0, PT, R2, 0x1, PT ;  /* 0x000000010200780c */ /* 0x000fe40003f05270 */
[----:B-1----:R-:W-:Y:S01]  /*4e80*/  SHF.R.U64 R6, R8, R26, R9 ;  /* 0x0000001a08067219 */ /* 0x002fe20000001209 */
[----:B0-----:R-:W-:Y:S01]  /*4e90*/  VIADD R9, R20, 0xffffffff ;  /* 0xffffffff14097836 */ /* 0x001fe20000000000 */
[----:B------:R-:W-:Y:S02]  /*4ea0*/  SHF.L.U32 R30, R30, R25, RZ ;  /* 0x000000191e1e7219 */ /* 0x000fe400000006ff */
[----:B------:R-:W-:Y:S01]  /*4eb0*/  LOP3.LUT R5, R21, R32, RZ, 0xc0, !PT ;  /* 0x0000002015057212 */ /* 0x000fe200078ec0ff */
[----:B------:R-:W-:-:S04]  /*4ec0*/  IMAD.MOV R8, RZ, RZ, -R6 ;  /* 0x000000ffff087224 */ /* 0x000fc800078e0a06 */
[----:B------:R-:W-:Y:S01]  /*4ed0*/  IMAD R6, R30, R6, R5 ;  /* 0x000000061e067224 */ /* 0x000fe200078e0205 */
[----:B------:R-:W-:Y:S01]  /*4ee0*/  LOP3.LUT R5, R14, R9, RZ, 0xc0, !PT ;  /* 0x000000090e057212 */ /* 0x000fe200078ec0ff */
[----:B------:R-:W-:Y:S02]  /*4ef0*/  @P0 IMAD R3, R7, R24, R4 ;  /* 0x0000001807030224 */ /* 0x000fe400078e0204 */
[----:B--2---:R-:W-:Y:S02]  /*4f00*/  IMAD R4, R8, R27, R23 ;  /* 0x0000001b08047224 */ /* 0x004fe400078e0217 */
[----:B---3--:R-:W-:Y:S02]  /*4f10*/  IMAD R3, R6, R31, R3 ;  /* 0x0000001f06037224 */ /* 0x008fe400078e0203 */
[----:B------:R-:W-:Y:S02]  /*4f20*/  IMAD R4, R4, R20, R5 ;  /* 0x0000001404047224 */ /* 0x000fe400078e0205 */
[----:B------:R-:W-:-:S02]  /*4f30*/  IMAD.MOV.U32 R8, RZ, RZ, 0x1 ;  /* 0x00000001ff087424 */ /* 0x000fc400078e00ff */
[----:B------:R-:W-:Y:S01]  /*4f40*/  IMAD.MOV.U32 R6, RZ, RZ, R22 ;  /* 0x000000ffff067224 */ /* 0x000fe200078e0016 */
[----:B------:R-:W-:Y:S02]  /*4f50*/  SEL R20, R4, R3, !P0 ;  /* 0x0000000304147207 */ /* 0x000fe40004000000 */
[----:B------:R-:W-:-:S07]  /*4f60*/  SEL R21, R3, R4, !P0 ;  /* 0x0000000403157207 */ /* 0x000fce0004000000 */
.L_x_102:
[----:B------:R-:W-:-:S08]  /*4f70*/  NOP ;  /* 0x0000000000007918 */ /* 0x000fd00000000000 */
[----:B------:R-:W0:-:S00]  /*4f80*/  USETMAXREG.DEALLOC.CTAPOOL 0x28 ;  /* 0x00000028000079c8 */ /* 0x000e0000080e0500 */
[----:B0-----:R-:W-:-:S13]  /*4f90*/  ISETP.NE.AND P0, PT, R0, RZ, PT ;  /* 0x000000ff0000720c */ /* 0x001fda0003f05270 */
[----:B------:R-:W-:Y:S05]  /*4fa0*/  @P0 EXIT ;  /* 0x000000000000094d */ /* 0x000fea0003800000 */
[----:B------:R-:W-:Y:S01]  /*4fb0*/  LOP3.LUT P0, RZ, R8, 0xff, RZ, 0xc0, !PT ;  /* 0x000000ff08ff7812 */ /* 0x000fe2000780c0ff */
[----:B------:R-:W-:Y:S02]  /*4fc0*/  IMAD.MOV.U32 R0, RZ, RZ, 0x1 ;  /* 0x00000001ff007424 */ /* 0x000fe400078e00ff */
[----:B------:R-:W-:-:S10]  /*4fd0*/  IMAD.MOV.U32 R3, RZ, RZ, RZ ;  /* 0x000000ffff037224 */ /* 0x000fd400078e00ff */
[----:B------:R-:W-:Y:S05]  /*4fe0*/  @!P0 BRA `(.L_x_105) ;  /* 0x0000000c00448947 */ /* 0x000fea0003800000 */
[----:B------:R-:W0:Y:S01]  /*4ff0*/  LDC R0, c[0x0][0x28c] ;  /* 0x0000a300ff007b82 */ /* 0x000e220000000800 */
[----:B------:R-:W1:Y:S01]  /*5000*/  S2R R12, SR_CgaCtaId ;  /* 0x00000000000c7919 */ /* 0x000e620000008800 */
[----:B------:R-:W-:Y:S01]  /*5010*/  ULDC UR5, c[0x0][0x600] ;  /* 0x0001800000057ab9 */ /* 0x000fe20000000800 */
[----:B------:R-:W-:Y:S01]  /*5020*/  ULDC UR4, c[0x0][0xc] ;  /* 0x0000030000047ab9 */ /* 0x000fe20000000800 */
[----:B------:R-:W-:Y:S01]  /*5030*/  UIADD3 UR16, UR5, -0x1, URZ ;  /* 0xffffffff05107890 */ /* 0x000fe2000fffe03f */
[----:B------:R-:W-:Y:S01]  /*5040*/  BSSY B0, `(.L_x_105) ;  /* 0x00000cb000007945 */ /* 0x000fe20003800000 */
[----:B------:R-:W-:Y:S01]  /*5050*/  ULDC UR6, c[0x0][0x658] ;  /* 0x0001960000067ab9 */ /* 0x000fe20000000800 */
[----:B------:R-:W-:Y:S01]  /*5060*/  ULDC UR5, c[0x0][0x10] ;  /* 0x0000040000057ab9 */ /* 0x000fe20000000800 */
[----:B------:R-:W-:Y:S01]  /*5070*/  UMOV UR7, 0xffffffff ;  /* 0xffffffff00077882 */ /* 0x000fe20000000000 */
[----:B------:R-:W-:Y:S01]  /*5080*/  UMOV UR8, 0x1 ;  /* 0x0000000100087882 */ /* 0x000fe20000000000 */
[----:B------:R-:W-:Y:S01]  /*5090*/  UIMAD.WIDE.U32 UR4, UR4, UR5, URZ ;  /* 0x00000005040472a5 */ /* 0x000fe2000f8e003f */
[----:B------:R-:W-:Y:S01]  /*50a0*/  IMAD.MOV.U32 R9, RZ, RZ, 0x1 ;  /* 0x00000001ff097424 */ /* 0x000fe200078e00ff */
[----:B------:R-:W-:Y:S01]  /*50b0*/  USHF.L.U32 UR7, UR7, UR6, URZ ;  /* 0x0000000607077299 */ /* 0x000fe2000800063f */
[----:B------:R-:W-:Y:S01]  /*50c0*/  LOP3.LUT R8, R19, 0x2, RZ, 0xfc, !PT ;  /* 0x0000000213087812 */ /* 0x000fe200078efcff */
[----:B------:R-:W-:-:S02]  /*50d0*/  USHF.L.U32 UR18, UR8, UR6, URZ ;  /* 0x0000000608127299 */ /* 0x000fc4000800063f */
[----:B------:R-:W-:Y:S01]  /*50e0*/  ULOP3.LUT UR17, URZ, UR7, URZ, 0x33, !UPT ;  /* 0x000000073f117292 */ /* 0x000fe2000f8e333f */
[----:B------:R-:W-:Y:S01]  /*50f0*/  ULDC UR6, c[0x0][0x14] ;  /* 0x0000050000067ab9 */ /* 0x000fe20000000800 */
[----:B------:R-:W-:Y:S01]  /*5100*/  ULDC.64 UR22, c[0x0][0x198] ;  /* 0x0000660000167ab9 */ /* 0x000fe20000000a00 */
[----:B------:R-:W-:Y:S02]  /*5110*/  UIMAD.WIDE.U32 UR20, UR4, UR6, URZ ;  /* 0x00000006041472a5 */ /* 0x000fe4000f8e003f */
[----:B------:R-:W-:Y:S01]  /*5120*/  UIMAD UR13, UR5, UR6, URZ ;  /* 0x00000006050d72a4 */ /* 0x000fe2000f8e023f */
[----:B0-----:R-:W-:-:S03]  /*5130*/  VIADD R0, R0, 0x1f ;  /* 0x0000001f00007836 */ /* 0x001fc60000000000 */
[----:B------:R-:W-:Y:S02]  /*5140*/  UIADD3 UR13, UR21, UR13, URZ ;  /* 0x0000000d150d7290 */ /* 0x000fe4000fffe03f */
[----:B------:R-:W-:-:S04]  /*5150*/  SHF.R.S32.HI R3, RZ, 0x1f, R0 ;  /* 0x0000001fff037819 */ /* 0x000fc80000011400 */
[----:B------:R-:W-:Y:S01]  /*5160*/  LEA.HI R10, R3, R0, RZ, 0x5 ;  /* 0x00000000030a7211 */ /* 0x000fe200078f28ff */
[C---:B-1----:R-:W-:Y:S02]  /*5170*/  IMAD.SHL.U32 R11, R12.reuse, 0x20, RZ ;  /* 0x000000200c0b7824 */ /* 0x042fe400078e00ff */
[----:B------:R-:W-:Y:S01]  /*5180*/  IMAD.SHL.U32 R12, R12, 0x400, RZ ;  /* 0x000004000c0c7824 */ /* 0x000fe200078e00ff */
[----:B------:R-:W-:Y:S01]  /*5190*/  SHF.R.S32.HI R10, RZ, 0x5, R10 ;  /* 0x00000005ff0a7819 */ /* 0x000fe2000001140a */
[----:B------:R-:W-:Y:S01]  /*51a0*/  IMAD.MOV.U32 R0, RZ, RZ, 0x1 ;  /* 0x00000001ff007424 */ /* 0x000fe200078e00ff */
[----:B------:R-:W-:Y:S01]  /*51b0*/  LOP3.LUT R11, R11, 0x20, RZ, 0xc0, !PT ;  /* 0x000000200b0b7812 */ /* 0x000fe200078ec0ff */
[----:B------:R-:W-:Y:S01]  /*51c0*/  IMAD.MOV.U32 R3, RZ, RZ, RZ ;  /* 0x000000ffff037224 */ /* 0x000fe200078e00ff */
[----:B------:R-:W-:Y:S01]  /*51d0*/  LOP3.LUT R12, R12, 0x400, RZ, 0xc0, !PT ;  /* 0x000004000c0c7812 */ /* 0x000fe200078ec0ff */
[----:B------:R-:W-:-:S07]  /*51e0*/  VIADD R13, R10, 0x1 ;  /* 0x000000010a0d7836 */ /* 0x000fce0000000000 */
.L_x_116:
[----:B------:R-:W-:-:S03]  /*51f0*/  UMOV UR4, 0xffffffff ;  /* 0xffffffff00047882 */ /* 0x000fc60000000000 */
[----:B------:R-:W-:Y:S05]  /*5200*/  BRA.DIV UR4, `(.L_x_106) ;  /* 0x0000001204587947 */ /* 0x000fea000b800000 */
[----:B------:R-:W-:-:S13]  /*5210*/  ELECT P6, URZ, PT ;  /* 0x00000000003f782f */ /* 0x000fda00038c0000 */
.L_x_132:
[----:B------:R-:W0:Y:S01]  /*5220*/  LDC R4, c[0x0][0x28c] ;  /* 0x0000a300ff047b82 */ /* 0x000e220000000800 */
[----:B------:R-:W-:Y:S01]  /*5230*/  BSSY B1, `(.L_x_107) ;  /* 0x0000038000017945 */ /* 0x000fe20003800000 */
[----:B0-----:R-:W-:-:S13]  /*5240*/  ISETP.LT.OR P6, PT, R4, 0x1, !P6 ;  /* 0x000000010400780c */ /* 0x001fda00077c1670 */
[----:B------:R-:W-:Y:S05]  /*5250*/  @P6 BRA `(.L_x_108) ;  /* 0x0000000000d46947 */ /* 0x000fea0003800000 */
[----:B------:R-:W-:Y:S02]  /*5260*/  IMAD R20, R20, 0x40, R11 ;  /* 0x0000004014147824 */ /* 0x000fe400078e020b */
[----:B------:R-:W-:Y:S02]  /*5270*/  IMAD.SHL.U32 R21, R21, 0x80, RZ ;  /* 0x0000008015157824 */ /* 0x000fe400078e00ff */
[----:B------:R-:W-:Y:S02]  /*5280*/  IMAD.MOV.U32 R24, RZ, RZ, RZ ;  /* 0x000000ffff187224 */ /* 0x000fe400078e00ff */
[----:B------:R-:W-:Y:S02]  /*5290*/  IMAD.MOV.U32 R4, RZ, RZ, R13 ;  /* 0x000000ffff047224 */ /* 0x000fe400078e000d */
[----:B------:R-:W-:Y:S02]  /*52a0*/  IMAD.MOV.U32 R5, RZ, RZ, R0 ;  /* 0x000000ffff057224 */ /* 0x000fe400078e0000 */
[----:B------:R-:W-:-:S07]  /*52b0*/  IMAD.MOV.U32 R7, RZ, RZ, R3 ;  /* 0x000000ffff077224 */ /* 0x000fce00078e0003 */
.L_x_111:
[----:B------:R-:W0:Y:S01]  /*52c0*/  S2R R15, SR_CgaCtaId ;  /* 0x00000000000f7919 */ /* 0x000e220000008800 */
[----:B------:R-:W-:Y:S02]  /*52d0*/  MOV R14, 0x400 ;  /* 0x00000400000e7802 */ /* 0x000fe40000000f00 */
[----:B------:R-:W-:Y:S02]  /*52e0*/  LOP3.LUT P1, RZ, R18, 0x7f, RZ, 0xc0, !PT ;  /* 0x0000007f12ff7812 */ /* 0x000fe4000782c0ff */
[----:B0-----:R-:W-:Y:S02]  /*52f0*/  LEA R22, R15, R14, 0x18 ;  /* 0x0000000e0f167211 */ /* 0x001fe400078ec0ff */
[----:B------:R-:W-:-:S09]  /*5300*/  SHF.L.U32 R14, R5, 0x1f, RZ ;  /* 0x0000001f050e7819 */ /* 0x000fd200000006ff */
[----:B------:R-:W0:Y:S01]  /*5310*/  @!P1 LDC R15, c[0x0][0x500] ;  /* 0x00014000ff0f9b82 */ /* 0x000e220000000800 */
[----:B------:R-:W-:-:S04]  /*5320*/  IMAD R23, R7, 0x8, R22 ;  /* 0x0000000807177824 */ /* 0x000fc800078e0216 */
[----:B------:R-:W1:Y:S02]  /*5330*/  SYNCS.PHASECHK.TRANS64.TRYWAIT P0, [R23+URZ+0x48], R14 ;  /* 0x0000480e170075a7 */ /* 0x000e64000800017f */
[----:B-1----:R-:W-:Y:S05]  /*5340*/  @!P0 BRA `(.L_x_109) ;  /* 0x0000001000288947 */ /* 0x002fea0003800000 */
.L_x_133:
[----:B-1----:R-:W-:Y:S01]  /*5350*/  PRMT R14, R8, 0x9910, RZ ;  /* 0x00009910080e7816 */ /* 0x002fe200000000ff */
[----:B0-----:R0:W-:Y:S03]  /*5360*/  @!P1 SYNCS.ARRIVE.TRANS64 RZ, [R23+URZ], R15 ;  /* 0x0000000f17ff99a7 */ /* 0x0011e6000800003f */
[----:B------:R-:W-:-:S13]  /*5370*/  ISETP.NE.AND P0, PT, R14, 0x2, PT ;  /* 0x000000020e00780c */ /* 0x000fda0003f05270 */
[----:B0-----:R-:W-:Y:S05]  /*5380*/  @P0 BRA `(.L_x_110) ;  /* 0x0000000000040947 */ /* 0x001fea0003800000 */
[----:B------:R-:W-:Y:S01]  /*5390*/  BPT.TRAP 0x1 ;  /* 0x000000040000795c */ /* 0x000fe20000300000 */
.L_x_110:
[----:B------:R-:W-:Y:S01]  /*53a0*/  IMAD R14, R7, 0x800, R12 ;  /* 0x00000800070e7824 */ /* 0x000fe200078e020c */
[----:B------:R-:W-:Y:S01]  /*53b0*/  R2UR UR9, R23 ;  /* 0x00000000170972ca */ /* 0x000fe200000e0000 */
[--C-:B------:R-:W-:Y:S01]  /*53c0*/  IMAD R15, R7, 0x4000, R22.reuse ;  /* 0x00004000070f7824 */ /* 0x100fe200078e0216 */
[----:B------:R-:W-:Y:S01]  /*53d0*/  UIADD3 UR4, UP0, UR22, 0xf0, URZ ;  /* 0x000000f016047890 */ /* 0x000fe2000ff1e03f */
[----:B------:R-:W-:Y:S01]  /*53e0*/  IMAD R14, R14, 0x4, R22 ;  /* 0x000000040e0e7824 */ /* 0x000fe200078e0216 */
[----:B------:R-:W-:Y:S01]  /*53f0*/  R2UR UR11, R21 ;  /* 0x00000000150b72ca */ /* 0x000fe200000e0000 */
[----:B------:R-:W-:Y:S01]  /*5400*/  VIADD R4, R4, 0xffffffff ;  /* 0xffffffff04047836 */ /* 0x000fe20000000000 */
[----:B------:R-:W-:Y:S01]  /*5410*/  R2UR UR5, R15 ;  /* 0x000000000f0572ca */ /* 0x000fe200000e0000 */
[----:B------:R-:W-:Y:S01]  /*5420*/  UIADD3 UR24, UP1, UR22, 0x1f0, URZ ;  /* 0x000001f016187890 */ /* 0x000fe2000ff3e03f */
[----:B------:R-:W-:Y:S01]  /*5430*/  R2UR UR8, R14 ;  /* 0x000000000e0872ca */ /* 0x000fe200000e0000 */
[----:B------:R-:W-:Y:S01]  /*5440*/  VIADD R7, R7, 0x1 ;  /* 0x0000000107077836 */ /* 0x000fe20000000000 */
[----:B------:R-:W-:Y:S01]  /*5450*/  R2UR UR10, R24 ;  /* 0x00000000180a72ca */ /* 0x000fe200000e0000 */
[----:B------:R-:W-:Y:S01]  /*5460*/  UIADD3.X UR25, URZ, UR23, URZ, UP1, !UPT ;  /* 0x000000173f197290 */ /* 0x000fe20008ffe43f */
[----:B------:R-:W-:Y:S01]  /*5470*/  R2UR UR12, R6 ;  /* 0x00000000060c72ca */ /* 0x000fe200000e0000 */
[----:B------:R-:W-:Y:S01]  /*5480*/  UMOV UR6, 0x0 ;  /* 0x0000000000067882 */ /* 0x000fe20000000000 */
[----:B------:R-:W-:Y:S01]  /*5490*/  R2UR UR19, R20 ;  /* 0x00000000141372ca */ /* 0x000fe200000e0000 */
[----:B------:R-:W-:Y:S01]  /*54a0*/  UMOV UR7, 0x10000000 ;  /* 0x1000000000077882 */ /* 0x000fe20000000000 */
[----:B------:R-:W-:Y:S01]  /*54b0*/  ISETP.GT.AND P1, PT, R4, 0x1, PT ;  /* 0x000000010400780c */ /* 0x000fe20003f24270 */
[----:B------:R-:W-:Y:S01]  /*54c0*/  UMOV UR26, 0x30000 ;  /* 0x00030000001a7882 */ /* 0x000fe20000000000 */
[C---:B------:R-:W-:Y:S01]  /*54d0*/  ISETP.NE.AND P0, PT, R7.reuse, 0x9, PT ;  /* 0x000000090700780c */ /* 0x040fe20003f05270 */
[----:B------:R-:W-:Y:S01]  /*54e0*/  UIADD3 UR14, UR5, 0x180, URZ ;  /* 0x00000180050e7890 */ /* 0x000fe2000fffe03f */
[----:B------:R-:W-:Y:S01]  /*54f0*/  VIADD R24, R24, 0x20 ;  /* 0x0000002018187836 */ /* 0x000fe20000000000 */
[----:B------:R-:W-:Y:S01]  /*5500*/  UIADD3.X UR5, URZ, UR23, URZ, UP0, !UPT ;  /* 0x000000173f057290 */ /* 0x000fe200087fe43f */
[----:B------:R-:W-:Y:S01]  /*5510*/  SEL R14, RZ, 0x1, P0 ;  /* 0x00000001ff0e7807 */ /* 0x000fe20000000000 */
[----:B------:R-:W-:Y:S01]  /*5520*/  UIADD3 UR15, UR8, 0x24180, URZ ;  /* 0x00024180080f7890 */ /* 0x000fe2000fffe03f */
[----:B------:R-:W-:-:S02]  /*5530*/  SEL R7, R7, RZ, P0 ;  /* 0x000000ff07077207 */ /* 0x000fc40000000000 */
[----:B------:R-:W-:Y:S01]  /*5540*/  UMOV UR8, UR14 ;  /* 0x0000000e00087c82 */ /* 0x000fe20008000000 */
[----:B------:R-:W-:-:S03]  /*5550*/  LOP3.LUT R5, R5, R14, RZ, 0x3c, !PT ;  /* 0x0000000e05057212 */ /* 0x000fc600078e3cff */
[----:B------:R0:W-:Y:S02]  /*5560*/  UTMALDG.3D [UR8], [UR4], desc[UR6] ;  /* 0x00000608040075b4 */ /* 0x0001e40008011000 */
[----:B0-----:R-:W-:Y:S01]  /*5570*/  UMOV UR8, UR15 ;  /* 0x0000000f00087c82 */ /* 0x001fe20008000000 */
[----:B------:R-:W-:Y:S02]  /*5580*/  UMOV UR11, UR19 ;  /* 0x00000013000b7c82 */ /* 0x000fe40008000000 */
[----:B------:R0:W-:Y:S02]  /*5590*/  UTMALDG.3D.MULTICAST [UR8], [UR24], UR26, desc[UR6] ;  /* 0x00000608180073b4 */ /* 0x0001e4000801181a */
[----:B0-----:R-:W-:Y:S05]  /*55a0*/  @P1 BRA `(.L_x_111) ;  /* 0xfffffffc00441947 */ /* 0x001fea000383ffff */
.L_x_108:
[----:B------:R-:W-:Y:S05]  /*55b0*/  BSYNC B1 ;  /* 0x0000000000017941 */ /* 0x000fea0003800000 */
.L_x_107:
[----:B------:R-:W-:Y:S01]  /*55c0*/  LOP3.LUT P1, RZ, R9, 0xff, RZ, 0xc0, !PT ;  /* 0x000000ff09ff7812 */ /* 0x000fe2000782c0ff */
[C---:B------:R-:W-:Y:S01]  /*55d0*/  IMAD.IADD R6, R10.reuse, 0x1, R3 ;  /* 0x000000010a067824 */ /* 0x040fe200078e0203 */
[----:B------:R-:W-:Y:S01]  /*55e0*/  ULDC.64 UR4, c[0x0][0x650] ;  /* 0x0001940000047ab9 */ /* 0x000fe20000000a00 */
[----:B------:R-:W-:Y:S01]  /*55f0*/  ISETP.GE.U32.AND P2, PT, R10, 0x9, PT ;  /* 0x000000090a00780c */ /* 0x000fe20003f46070 */
[----:B------:R-:W-:Y:S01]  /*5600*/  BSSY B1, `(.L_x_112) ;  /* 0x000006c000017945 */ /* 0x000fe20003800000 */
[----:B------:R-:W-:Y:S01]  /*5610*/  IMAD.MOV.U32 R21, RZ, RZ, -0x1 ;  /* 0xffffffffff157424 */ /* 0x000fe200078e00ff */
[----:B------:R-:W-:Y:S01]  /*5620*/  ISETP.GT.U32.AND P0, PT, R6, 0x8, PT ;  /* 0x000000080600780c */ /* 0x000fe20003f04070 */
[----:B------:R-:W-:Y:S01]  /*5630*/  IMAD.MOV.U32 R20, RZ, RZ, -0x1 ;  /* 0xffffffffff147424 */ /* 0x000fe200078e00ff */
[----:B------:R-:W-:Y:S02]  /*5640*/  PRMT R9, RZ, 0x7610, R9 ;  /* 0x00007610ff097816 */ /* 0x000fe40000000009 */
[----:B------:R-:W-:-:S03]  /*5650*/  ISETP.LT.U32.AND P0, PT, R10, 0x9, P0 ;  /* 0x000000090a00780c */ /* 0x000fc60000701070 */
[----:B------:R-:W0:Y:S01]  /*5660*/  @P1 S2R R5, SR_CgaCtaId ;  /* 0x0000000000051919 */ /* 0x000e220000008800 */
[----:B------:R-:W-:-:S04]  /*5670*/  @P1 MOV R4, 0x400 ;  /* 0x0000040000041802 */ /* 0x000fc80000000f00 */
[----:B0-----:R-:W-:Y:S01]  /*5680*/  @P1 LEA R3, R5, R4, 0x18 ;  /* 0x0000000405031211 */ /* 0x001fe200078ec0ff */
[----:B------:R-:W-:-:S03]  /*5690*/  IMAD.WIDE.U32 R4, R6, 0x38e38e39, RZ ;  /* 0x38e38e3906047825 */ /* 0x000fc600078e00ff */
[----:B------:R0:W-:Y:S01]  /*56a0*/  @P1 SYNCS.ARRIVE.TRANS64.A1T0 RZ, [R3+URZ+0xa8], RZ ;  /* 0x0000a8ff03ff19a7 */ /* 0x0001e2000810003f */
[----:B------:R-:W-:Y:S02]  /*56b0*/  IADD3 R16, P1, R16, UR20, RZ ;  /* 0x0000001410107c10 */ /* 0x000fe4000ff3e0ff */
[----:B------:R-:W-:Y:S02]  /*56c0*/  SHF.R.U32.HI R5, RZ, 0x1, R5 ;  /* 0x00000001ff057819 */ /* 0x000fe40000011605 */
[----:B------:R-:W-:Y:S02]  /*56d0*/  IADD3.X R17, R17, UR13, RZ, P1, !PT ;  /* 0x0000000d11117c10 */ /* 0x000fe40008ffe4ff */
[----:B------:R-:W-:Y:S02]  /*56e0*/  PRMT R4, RZ, 0x7610, R4 ;  /* 0x00007610ff047816 */ /* 0x000fe40000000004 */
[----:B0-----:R-:W-:Y:S02]  /*56f0*/  SEL R3, RZ, 0x1, !P0 ;  /* 0x00000001ff037807 */ /* 0x001fe40004000000 */
[----:B------:R-:W-:-:S02]  /*5700*/  ISETP.GE.U32.AND P0, PT, R16, UR4, PT ;  /* 0x0000000410007c0c */ /* 0x000fc4000bf06070 */
[----:B------:R-:W-:Y:S01]  /*5710*/  LOP3.LUT R0, R0, R3, RZ, 0x3c, !PT ;  /* 0x0000000300007212 */ /* 0x000fe200078e3cff */
[----:B------:R-:W-:Y:S01]  /*5720*/  IMAD R3, R5, -0x9, R6 ;  /* 0xfffffff705037824 */ /* 0x000fe200078e0206 */
[----:B------:R-:W-:Y:S01]  /*5730*/  ISETP.GE.U32.AND.EX P0, PT, R17, UR5, PT, P0 ;  /* 0x0000000511007c0c */ /* 0x000fe2000bf06100 */
[----:B------:R-:W-:Y:S01]  /*5740*/  IMAD.MOV.U32 R6, RZ, RZ, -0x1 ;  /* 0xffffffffff067424 */ /* 0x000fe200078e00ff */
[----:B------:R-:W-:-:S11]  /*5750*/  @P2 LOP3.LUT R0, R0, 0x1, R5, 0x78, !PT ;  /* 0x0000000100002812 */ /* 0x000fd600078e7805 */
[----:B------:R-:W-:Y:S05]  /*5760*/  @P0 BRA `(.L_x_113) ;  /* 0x0000000400540947 */ /* 0x000fea0003800000 */
[----:B------:R-:W0:Y:S01]  /*5770*/  S2R R15, SR_CTAID.X ;  /* 0x00000000000f7919 */ /* 0x000e220000002500 */
[----:B------:R-:W-:Y:S01]  /*5780*/  ULDC.64 UR4, c[0x0][0x628] ;  /* 0x00018a0000047ab9 */ /* 0x000fe20000000a00 */
[----:B------:R-:W-:Y:S01]  /*5790*/  ULDC UR7, c[0x0][0x630] ;  /* 0x00018c0000077ab9 */ /* 0x000fe20000000800 */
[----:B------:R-:W-:Y:S01]  /*57a0*/  ISETP.NE.U32.AND P0, PT, RZ, UR4, PT ;  /* 0x00000004ff007c0c */ /* 0x000fe2000bf05070 */
[----:B------:R-:W1:Y:S01]  /*57b0*/  S2R R20, SR_CTAID.Y ;  /* 0x0000000000147919 */ /* 0x000e620000002600 */
[----:B------:R-:W-:Y:S01]  /*57c0*/  ULDC UR8, c[0x0][0x150] ;  /* 0x0000540000087ab9 */ /* 0x000fe20000000800 */
[----:B------:R-:W-:Y:S01]  /*57d0*/  IMAD.MOV.U32 R4, RZ, RZ, R16 ;  /* 0x000000ffff047224 */ /* 0x000fe200078e0010 */
[----:B------:R-:W-:Y:S01]  /*57e0*/  ISETP.NE.AND.EX P0, PT, RZ, UR5, PT, P0 ;  /* 0x00000005ff007c0c */ /* 0x000fe2000bf05300 */
[----:B------:R-:W-:Y:S01]  /*57f0*/  IMAD.MOV.U32 R5, RZ, RZ, R17 ;  /* 0x000000ffff057224 */ /* 0x000fe200078e0011 */
[----:B0-----:R-:W-:-:S11]  /*5800*/  I2FP.F32.U32 R22, R15 ;  /* 0x0000000f00167245 */ /* 0x001fd60000201000 */
[----:B------:R-:W-:Y:S05]  /*5810*/  @!P0 BRA `(.L_x_114) ;  /* 0x0000000000288947 */ /* 0x000fea0003800000 */
[----:B------:R-:W-:Y:S02]  /*5820*/  ULDC UR6, c[0x0][0x634] ;  /* 0x00018d0000067ab9 */ /* 0x000fe40000000800 */
[----:B------:R-:W-:-:S05]  /*5830*/  IADD3 R5, P0, R16, UR6, RZ ;  /* 0x0000000610057c10 */ /* 0x000fca000ff1e0ff */
[----:B------:R-:W-:-:S04]  /*5840*/  IMAD.X R21, RZ, RZ, R17, P0 ;  /* 0x000000ffff157224 */ /* 0x000fc800000e0611 */
[----:B------:R-:W-:-:S04]  /*5850*/  IMAD.WIDE.U32 R6, R21, UR4, RZ ;  /* 0x0000000415067c25 */ /* 0x000fc8000f8e00ff */
[----:B------:R-:W-:-:S04]  /*5860*/  IMAD.WIDE.U32 R6, P0, R5, UR5, R6 ;  /* 0x0000000505067c25 */ /* 0x000fc8000f800006 */
[----:B------:R-:W-:-:S04]  /*5870*/  IMAD.WIDE.U32 R4, R5, UR4, RZ ;  /* 0x0000000405047c25 */ /* 0x000fc8000f8e00ff */
[----:B------:R-:W-:Y:S01]  /*5880*/  IMAD.MOV.U32 R4, RZ, RZ, R7 ;  /* 0x000000ffff047224 */ /* 0x000fe200078e0007 */
[----:B------:R-:W-:Y:S01]  /*5890*/  IADD3 RZ, P1, R5, R6, RZ ;  /* 0x0000000605ff7210 */ /* 0x000fe20007f3e0ff */
[----:B------:R-:W-:-:S04]  /*58a0*/  IMAD.X R5, RZ, RZ, RZ, P0 ;  /* 0x000000ffff057224 */ /* 0x000fc800000e06ff */
[----:B------:R-:W-:-:S08]  /*58b0*/  IMAD.WIDE.U32.X R4, R21, UR5, R4, P1 ;  /* 0x0000000515047c25 */ /* 0x000fd000088e0404 */
.L_x_114:
[--C-:B------:R-:W-:Y:S01]  /*58c0*/  SHF.R.U64 R14, R4, UR7, R5.reuse ;  /* 0x00000007040e7c19 */ /* 0x100fe20008001205 */
[----:B------:R-:W-:Y:S01]  /*58d0*/  FMUL R22, R22, UR8 ;  /* 0x0000000816167c20 */ /* 0x000fe20008400000 */
[----:B------:R-:W-:Y:S01]  /*58e0*/  SHF.R.U32.HI R4, RZ, UR7, R5 ;  /* 0x00000007ff047c19 */ /* 0x000fe20008011605 */
[----:B------:R-:W0:Y:S01]  /*58f0*/  LDC R6, c[0x0][0x144] ;  /* 0x00005100ff067b82 */ /* 0x000e220000000800 */
[----:B------:R-:W-:Y:S01]  /*5900*/  IADD3 R5, P0, RZ, -R14, RZ ;  /* 0x8000000eff057210 */ /* 0x000fe20007f1e0ff */
[----:B------:R-:W-:Y:S01]  /*5910*/  ULDC UR6, c[0x0][0x154] ;  /* 0x0000550000067ab9 */ /* 0x000fe20000000800 */
[----:B-1----:R-:W-:Y:S01]  /*5920*/  I2FP.F32.U32 R7, R20 ;  /* 0x0000001400077245 */ /* 0x002fe20000201000 */
[----:B------:R-:W1:Y:S01]  /*5930*/  F2I.U32.TRUNC.NTZ R22, R22 ;  /* 0x0000001600167305 */ /* 0x000e62000020f000 */
[----:B------:R-:W-:Y:S01]  /*5940*/  ULDC.64 UR4, c[0x0][0x620] ;  /* 0x0001880000047ab9 */ /* 0x000fe20000000a00 */
[----:B------:R-:W-:Y:S01]  /*5950*/  IMAD.X R4, RZ, RZ, ~R4, P0 ;  /* 0x000000ffff047224 */ /* 0x000fe200000e0e04 */
[----:B------:R-:W-:Y:S01]  /*5960*/  ISETP.NE.AND P2, PT, R2, 0x1, PT ;  /* 0x000000010200780c */ /* 0x000fe20003f45270 */
[----:B------:R-:W-:Y:S01]  /*5970*/  FMUL R23, R7, UR6 ;  /* 0x0000000607177c20 */ /* 0x000fe20008400000 */
[----:B------:R-:W2:Y:S01]  /*5980*/  LDC R25, c[0x0][0x148] ;  /* 0x00005200ff197b82 */ /* 0x000ea20000000800 */
[----:B------:R-:W-:Y:S01]  /*5990*/  IMAD R4, R4, UR4, RZ ;  /* 0x0000000404047c24 */ /* 0x000fe2000f8e02ff */
[----:B------:R-:W-:-:S02]  /*59a0*/  ULDC.64 UR6, c[0x0][0x640] ;  /* 0x0001900000067ab9 */ /* 0x000fc40000000a00 */
[----:B------:R-:W-:Y:S01]  /*59b0*/  ISETP.NE.U32.AND P0, PT, RZ, UR6, PT ;  /* 0x00000006ff007c0c */ /* 0x000fe2000bf05070 */
[----:B------:R-:W3:Y:S01]  /*59c0*/  F2I.U32.TRUNC.NTZ R23, R23 ;  /* 0x0000001700177305 */ /* 0x000ee2000020f000 */
[C---:B------:R-:W-:Y:S02]  /*59d0*/  IMAD R7, R5.reuse, UR5, R4 ;  /* 0x0000000505077c24 */ /* 0x040fe4000f8e0204 */
[----:B------:R-:W-:Y:S01]  /*59e0*/  IMAD.WIDE.U32 R4, R5, UR4, R16 ;  /* 0x0000000405047c25 */ /* 0x000fe2000f8e0010 */
[----:B------:R-:W-:Y:S01]  /*59f0*/  ULDC UR4, c[0x0][0x618] ;  /* 0x0001860000047ab9 */ /* 0x000fe20000000800 */
[----:B------:R-:W-:Y:S02]  /*5a00*/  ISETP.NE.AND.EX P0, PT, RZ, UR7, PT, P0 ;  /* 0x00000007ff007c0c */ /* 0x000fe4000bf05300 */
[----:B------:R-:W-:Y:S02]  /*5a10*/  IMAD.IADD R5, R5, 0x1, R7 ;  /* 0x0000000105057824 */ /* 0x000fe400078e0207 */
[----:B-1----:R-:W-:-:S03]  /*5a20*/  IMAD.MOV R22, RZ, RZ, -R22 ;  /* 0x000000ffff167224 */ /* 0x002fc600078e0a16 */
[----:B------:R-:W-:Y:S01]  /*5a30*/  SHF.R.U64 R21, R4, UR4, R5 ;  /* 0x0000000404157c19 */ /* 0x000fe20008001205 */
[----:B0-----:R-:W-:Y:S01]  /*5a40*/  IMAD R15, R6, R22, R15 ;  /* 0x00000016060f7224 */ /* 0x001fe200078e020f */
[----:B------:R-:W-:Y:S01]  /*5a50*/  SHF.R.U32.HI R4, RZ, UR4, R5 ;  /* 0x00000004ff047c19 */ /* 0x000fe20008011605 */
[----:B------:R-:W-:Y:S01]  /*5a60*/  ULDC UR4, c[0x0][0x608] ;  /* 0x0001820000047ab9 */ /* 0x000fe20000000800 */
[----:B---3--:R-:W-:Y:S02]  /*5a70*/  IMAD.MOV R6, RZ, RZ, -R23 ;  /* 0x000000ffff067224 */ /* 0x008fe400078e0a17 */
[--C-:B------:R-:W-:Y:S02]  /*5a80*/  SHF.R.U64 R22, R21, UR4, R4.reuse ;  /* 0x0000000415167c19 */ /* 0x100fe40008001204 */
[----:B------:R-:W-:Y:S01]  /*5a90*/  SHF.R.U32.HI R5, RZ, UR4, R4 ;  /* 0x00000004ff057c19 */ /* 0x000fe20008011604 */
[----:B------:R-:W-:Y:S01]  /*5aa0*/  ULDC UR4, c[0x0][0x658] ;  /* 0x0001960000047ab9 */ /* 0x000fe20000000800 */
[----:B--2---:R-:W-:-:S02]  /*5ab0*/  @P2 IMAD R15, R25, R6, R20 ;  /* 0x00000006190f2224 */ /* 0x004fc400078e0214 */
[--C-:B------:R-:W-:Y:S02]  /*5ac0*/  SHF.R.U64 R20, R22, UR4, R5.reuse ;  /* 0x0000000416147c19 */ /* 0x100fe40008001205 */
[----:B------:R-:W-:-:S03]  /*5ad0*/  SHF.R.U32.HI R23, RZ, UR4, R5 ;  /* 0x00000004ff177c19 */ /* 0x000fc60008011605 */
[----:B------:R-:W-:Y:S02]  /*5ae0*/  IMAD.MOV.U32 R6, RZ, RZ, R20 ;  /* 0x000000ffff067224 */ /* 0x000fe400078e0014 */
[----:B------:R-:W-:Y:S01]  /*5af0*/  IMAD.MOV.U32 R5, RZ, RZ, R23 ;  /* 0x000000ffff057224 */ /* 0x000fe200078e0017 */
[----:B------:R-:W-:Y:S06]  /*5b00*/  @!P0 BRA `(.L_x_115) ;  /* 0x00000000002c8947 */ /* 0x000fec0003800000 */
        /* <DEDUP_REMOVED lines=9> */
[----:B------:R-:W-:-:S04]  /*5ba0*/  IMAD.WIDE.U32.X R4, R23, UR7, R4, P1 ;  /* 0x0000000717047c25 */ /* 0x000fc800088e0404 */
[----:B------:R-:W-:-:S07]  /*5bb0*/  IMAD.MOV.U32 R6, RZ, RZ, R4 ;  /* 0x000000ffff067224 */ /* 0x000fce00078e0004 */
.L_x_115:
[----:B------:R-:W-:Y:S01]  /*5bc0*/  ULDC UR4, c[0x0][0x648] ;  /* 0x0001920000047ab9 */ /* 0x000fe20000000800 */
[----:B------:R-:W-:Y:S01]  /*5bd0*/  LOP3.LUT R4, R22, UR17, RZ, 0xc0, !PT ;  /* 0x0000001116047c12 */ /* 0x000fe2000f8ec0ff */
[----:B------:R-:W-:Y:S01]  /*5be0*/  ULDC UR5, c[0x0][0x610] ;  /* 0x0001840000057ab9 */ /* 0x000fe20000000800 */
[----:B------:R-:W-:Y:S01]  /*5bf0*/  SHF.R.U64 R5, R6, UR4, R5 ;  /* 0x0000000406057c19 */ /* 0x000fe20008001205 */
[----:B------:R-:W-:Y:S01]  /*5c00*/  ULDC UR4, c[0x0][0x638] ;  /* 0x00018e0000047ab9 */ /* 0x000fe20000000800 */
[----:B------:R-:W-:-:S03]  /*5c10*/  LOP3.LUT R21, R21, UR16, RZ, 0xc0, !PT ;  /* 0x0000001015157c12 */ /* 0x000fc6000f8ec0ff */
[----:B------:R-:W-:Y:S02]  /*5c20*/  IMAD.MOV R7, RZ, RZ, -R5 ;  /* 0x000000ffff077224 */ /* 0x000fe400078e0a05 */
[----:B------:R-:W-:Y:S02]  /*5c30*/  IMAD R4, R5, UR18, R4 ;  /* 0x0000001205047c24 */ /* 0x000fe4000f8e0204 */
[----:B------:R-:W-:Y:S01]  /*5c40*/  IMAD R20, R7, UR4, R20 ;  /* 0x0000000407147c24 */ /* 0x000fe2000f8e0214 */
[----:B------:R-:W-:Y:S01]  /*5c50*/  ULDC UR4, c[0x0][0x600] ;  /* 0x0001800000047ab9 */ /* 0x000fe20000000800 */
[----:B------:R-:W-:Y:S02]  /*5c60*/  IMAD R15, R4, UR5, R15 ;  /* 0x00000005040f7c24 */ /* 0x000fe4000f8e020f */
[----:B------:R-:W-:Y:S02]  /*5c70*/  IMAD R6, R20, UR4, R21 ;  /* 0x0000000414067c24 */ /* 0x000fe4000f8e0215 */
[----:B------:R-:W-:-:S03]  /*5c80*/  IMAD.MOV.U32 R4, RZ, RZ, 0x1 ;  /* 0x00000001ff047424 */ /* 0x000fc600078e00ff */
[----:B------:R-:W-:Y:S02]  /*5c90*/  SEL R20, R6, R15, !P2 ;  /* 0x0000000f06147207 */ /* 0x000fe40005000000 */
[----:B------:R-:W-:Y:S01]  /*5ca0*/  SEL R21, R15, R6, !P2 ;  /* 0x000000060f157207 */ /* 0x000fe20005000000 */
[----:B------:R-:W-:-:S07]  /*5cb0*/  IMAD.MOV.U32 R6, RZ, RZ, R14 ;  /* 0x000000ffff067224 */ /* 0x000fce00078e000e */
.L_x_113:
[----:B------:R-:W-:Y:S05]  /*5cc0*/  BSYNC B1 ;  /* 0x0000000000017941 */ /* 0x000fea0003800000 */
.L_x_112:
[----:B------:R-:W-:-:S13]  /*5cd0*/  LOP3.LUT P0, RZ, R4, 0xff, RZ, 0xc0, !PT ;  /* 0x000000ff04ff7812 */ /* 0x000fda000780c0ff */
[----:B------:R-:W-:Y:S05]  /*5ce0*/  @P0 BRA `(.L_x_116) ;  /* 0xfffffff400400947 */ /* 0x000fea000383ffff */
[----:B------:R-:W-:Y:S05]  /*5cf0*/  BSYNC B0 ;  /* 0x0000000000007941 */ /* 0x000fea0003800000 */
.L_x_105:
[----:B------:R-:W-:-:S03]  /*5d00*/  UMOV UR4, 0xffffffff ;  /* 0xffffffff00047882 */ /* 0x000fc60000000000 */
[----:B------:R-:W-:Y:S05]  /*5d10*/  BRA.DIV UR4, `(.L_x_117) ;  /* 0x0000000604c87947 */ /* 0x000fea000b800000 */
[----:B------:R-:W-:-:S13]  /*5d20*/  ELECT P6, URZ, PT ;  /* 0x00000000003f782f */ /* 0x000fda00038c0000 */
.L_x_136:
[----:B------:R-:W-:Y:S04]  /*5d30*/  BSSY B0, `(.L_x_118) ;  /* 0x0000058000007945 */ /* 0x000fe80003800000 */
[----:B------:R-:W-:Y:S05]  /*5d40*/  @!P6 BRA `(.L_x_119) ;  /* 0x000000040058e947 */ /* 0x000fea0003800000 */
[----:B------:R-:W-:-:S04]  /*5d50*/  LOP3.LUT R19, R19, 0x2, RZ, 0xfc, !PT ;  /* 0x0000000213137812 */ /* 0x000fc800078efcff */
[----:B------:R-:W-:-:S13]  /*5d60*/  ISETP.NE.AND P0, PT, R19, 0x3, PT ;  /* 0x000000031300780c */ /* 0x000fda0003f05270 */
[----:B------:R-:W-:Y:S05]  /*5d70*/  @!P0 BRA `(.L_x_120) ;  /* 0x0000000000048947 */ /* 0x000fea0003800000 */
[----:B------:R-:W-:Y:S01]  /*5d80*/  BPT.TRAP 0x1 ;  /* 0x000000040000795c */ /* 0x000fe20000300000 */
.L_x_120:
[----:B------:R-:W0:Y:S01]  /*5d90*/  S2R R5, SR_CgaCtaId ;  /* 0x0000000000057919 */ /* 0x000e220000008800 */
[----:B------:R-:W-:Y:S02]  /*5da0*/  MOV R2, 0x400 ;  /* 0x0000040000027802 */ /* 0x000fe40000000f00 */
[----:B------:R-:W-:Y:S02]  /*5db0*/  SHF.L.U32 R4, R0, 0x1f, RZ ;  /* 0x0000001f00047819 */ /* 0x000fe400000006ff */
[----:B0-----:R-:W-:-:S05]  /*5dc0*/  LEA R2, R5, R2, 0x18 ;  /* 0x0000000205027211 */ /* 0x001fca00078ec0ff */
[----:B------:R-:W-:-:S04]  /*5dd0*/  VIADD R2, R2, 0x48 ;  /* 0x0000004802027836 */ /* 0x000fc80000000000 */
[C---:B------:R-:W-:Y:S02]  /*5de0*/  IMAD R7, R3.reuse, 0x8, R2 ;  /* 0x0000000803077824 */ /* 0x040fe400078e0202 */
[----:B------:R-:W-:Y:S02]  /*5df0*/  VIADD R3, R3, 0x1 ;  /* 0x0000000103037836 */ /* 0x000fe40000000000 */
[----:B------:R-:W0:Y:S03]  /*5e00*/  SYNCS.PHASECHK.TRANS64.TRYWAIT P0, [R7+URZ], R4 ;  /* 0x00000004070075a7 */ /* 0x000e26000800017f */
[----:B------:R-:W-:-:S04]  /*5e10*/  ISETP.NE.AND P1, PT, R3, 0x9, PT ;  /* 0x000000090300780c */ /* 0x000fc80003f25270 */
[----:B------:R-:W-:Y:S02]  /*5e20*/  SEL R5, RZ, 0x1, P1 ;  /* 0x00000001ff057807 */ /* 0x000fe40000800000 */
[----:B------:R-:W-:Y:S02]  /*5e30*/  SEL R3, R3, RZ, P1 ;  /* 0x000000ff03037207 */ /* 0x000fe40000800000 */
[----:B------:R-:W-:-:S03]  /*5e40*/  LOP3.LUT R6, R0, R5, RZ, 0x3c, !PT ;  /* 0x0000000500067212 */ /* 0x000fc600078e3cff */
[----:B------:R-:W-:Y:S01]  /*5e50*/  IMAD R8, R3, 0x8, R2 ;  /* 0x0000000803087824 */ /* 0x000fe200078e0202 */
[----:B------:R-:W-:Y:S01]  /*5e60*/  SHF.L.U32 R5, R6, 0x1f, RZ ;  /* 0x0000001f06057819 */ /* 0x000fe200000006ff */
[----:B0-----:R-:W-:Y:S06]  /*5e70*/  @!P0 BRA `(.L_x_121) ;  /* 0x0000000400908947 */ /* 0x001fec0003800000 */
.L_x_137:
[----:B------:R-:W1:Y:S01]  /*5e80*/  SYNCS.PHASECHK.TRANS64.TRYWAIT P0, [R8+URZ], R5 ;  /* 0x00000005080075a7 */ /* 0x000e62000800017f */
[----:B------:R-:W-:-:S05]  /*5e90*/  VIADD R0, R3, 0x1 ;  /* 0x0000000103007836 */ /* 0x000fca0000000000 */
[----:B------:R-:W-:-:S04]  /*5ea0*/  ISETP.NE.AND P1, PT, R0, 0x9, PT ;  /* 0x000000090000780c */ /* 0x000fc80003f25270 */
[----:B------:R-:W-:Y:S02]  /*5eb0*/  SEL R3, RZ, 0x1, P1 ;  /* 0x00000001ff037807 */ /* 0x000fe40000800000 */
[----:B0-----:R-:W-:Y:S02]  /*5ec0*/  SEL R7, R0, RZ, P1 ;  /* 0x000000ff00077207 */ /* 0x001fe40000800000 */
[----:B------:R-:W-:-:S03]  /*5ed0*/  LOP3.LUT R6, R6, R3, RZ, 0x3c, !PT ;  /* 0x0000000306067212 */ /* 0x000fc600078e3cff */
[----:B------:R-:W-:Y:S01]  /*5ee0*/  IMAD R9, R7, 0x8, R2 ;  /* 0x0000000807097824 */ /* 0x000fe200078e0202 */
[----:B------:R-:W-:Y:S01]  /*5ef0*/  SHF.L.U32 R4, R6, 0x1f, RZ ;  /* 0x0000001f06047819 */ /* 0x000fe200000006ff */
[----:B-1----:R-:W-:Y:S06]  /*5f00*/  @!P0 BRA `(.L_x_122) ;  /* 0x0000000400808947 */ /* 0x002fec0003800000 */
.L_x_138:
[----:B------:R-:W1:Y:S01]  /*5f10*/  SYNCS.PHASECHK.TRANS64.TRYWAIT P0, [R9+URZ], R4 ;  /* 0x00000004090075a7 */ /* 0x000e62000800017f */
[----:B------:R-:W-:-:S05]  /*5f20*/  VIADD R0, R7, 0x1 ;  /* 0x0000000107007836 */ /* 0x000fca0000000000 */
[----:B------:R-:W-:-:S04]  /*5f30*/  ISETP.NE.AND P1, PT, R0, 0x9, PT ;  /* 0x000000090000780c */ /* 0x000fc80003f25270 */
[----:B------:R-:W-:Y:S02]  /*5f40*/  SEL R3, RZ, 0x1, P1 ;  /* 0x00000001ff037807 */ /* 0x000fe40000800000 */
[----:B------:R-:W-:Y:S02]  /*5f50*/  SEL R7, R0, RZ, P1 ;  /* 0x000000ff00077207 */ /* 0x000fe40000800000 */
[----:B------:R-:W-:-:S03]  /*5f60*/  LOP3.LUT R6, R6, R3, RZ, 0x3c, !PT ;  /* 0x0000000306067212 */ /* 0x000fc600078e3cff */
[----:B0-----:R-:W-:Y:S01]  /*5f70*/  IMAD R8, R7, 0x8, R2 ;  /* 0x0000000807087824 */ /* 0x001fe200078e0202 */
[----:B------:R-:W-:Y:S01]  /*5f80*/  SHF.L.U32 R5, R6, 0x1f, RZ ;  /* 0x0000001f06057819 */ /* 0x000fe200000006ff */
[----:B-1----:R-:W-:Y:S06]  /*5f90*/  @!P0 BRA `(.L_x_123) ;  /* 0x0000000400708947 */ /* 0x002fec0003800000 */
.L_x_139:
        /* <DEDUP_REMOVED lines=9> */
.L_x_140:
        /* <DEDUP_REMOVED lines=9> */
.L_x_141:
        /* <DEDUP_REMOVED lines=9> */
.L_x_142:
[----:B------:R-:W1:Y:S01]  /*6150*/  SYNCS.PHASECHK.TRANS64.TRYWAIT P0, [R9+URZ], R4 ;  /* 0x00000004090075a7 */ /* 0x000e62000800017f */
[----:B------:R-:W-:-:S05]  /*6160*/  VIADD R0, R7, 0x1 ;  /* 0x0000000107007836 */ /* 0x000fca0000000000 */
[----:B------:R-:W-:-:S04]  /*6170*/  ISETP.NE.AND P1, PT, R0, 0x9, PT ;  /* 0x000000090000780c */ /* 0x000fc80003f25270 */
[----:B------:R-:W-:Y:S02]  /*6180*/  SEL R3, RZ, 0x1, P1 ;  /* 0x00000001ff037807 */ /* 0x000fe40000800000 */
[----:B------:R-:W-:Y:S02]  /*6190*/  SEL R7, R0, RZ, P1 ;  /* 0x000000ff00077207 */ /* 0x000fe40000800000 */
[----:B------:R-:W-:-:S03]  /*61a0*/  LOP3.LUT R11, R6, R3, RZ, 0x3c, !PT ;  /* 0x00000003060b7212 */ /* 0x000fc600078e3cff */
[----:B------:R-:W-:Y:S01]  /*61b0*/  IMAD R6, R7, 0x8, R2 ;  /* 0x0000000807067824 */ /* 0x000fe200078e0202 */
[----:B0-----:R-:W-:Y:S01]  /*61c0*/  SHF.L.U32 R5, R11, 0x1f, RZ ;  /* 0x0000001f0b057819 */ /* 0x001fe200000006ff */
[----:B-1----:R-:W-:Y:S06]  /*61d0*/  @!P0 BRA `(.L_x_127) ;  /* 0x0000000400308947 */ /* 0x002fec0003800000 */
.L_x_143:
[----:B------:R-:W1:Y:S01]  /*61e0*/  SYNCS.PHASECHK.TRANS64.TRYWAIT P0, [R6+URZ], R5 ;  /* 0x00000005060075a7 */ /* 0x000e62000800017f */
[----:B------:R-:W-:-:S05]  /*61f0*/  VIADD R0, R7, 0x1 ;  /* 0x0000000107007836 */ /* 0x000fca0000000000 */
[----:B------:R-:W-:-:S04]  /*6200*/  ISETP.NE.AND P1, PT, R0, 0x9, PT ;  /* 0x000000090000780c */ /* 0x000fc80003f25270 */
[----:B0-----:R-:W-:Y:S02]  /*6210*/  SEL R4, RZ, 0x1, P1 ;  /* 0x00000001ff047807 */ /* 0x001fe40000800000 */
[----:B------:R-:W-:Y:S02]  /*6220*/  SEL R3, R0, RZ, P1 ;  /* 0x000000ff00037207 */ /* 0x000fe40000800000 */
[----:B------:R-:W-:Y:S01]  /*6230*/  LOP3.LUT R0, R11, R4, RZ, 0x3c, !PT ;  /* 0x000000040b007212 */ /* 0x000fe200078e3cff */
[----:B-1----:R-:W-:Y:S06]  /*6240*/  @!P0 BRA `(.L_x_128) ;  /* 0x0000000400288947 */ /* 0x002fec0003800000 */
.L_x_144:
[----:B------:R-:W-:Y:S01]  /*6250*/  IMAD R3, R3, 0x8, R2 ;  /* 0x0000000803037824 */ /* 0x000fe200078e0202 */
[----:B------:R-:W-:-:S07]  /*6260*/  SHF.L.U32 R0, R0, 0x1f, RZ ;  /* 0x0000001f00007819 */ /* 0x000fce00000006ff */
.L_x_129:
[----:B-1----:R1:W2:Y:S02]  /*6270*/  SYNCS.PHASECHK.TRANS64.TRYWAIT P0, [R3+URZ], R0 ;  /* 0x00000000030075a7 */ /* 0x0022a4000800017f */
[----:B--2---:R-:W-:Y:S05]  /*6280*/  @!P0 NANOSLEEP.SYNCS 0x989680 ;  /* 0x009896800000895d */ /* 0x004fea0003900000 */
[----:B------:R-:W2:Y:S02]  /*6290*/  @!P0 SYNCS.PHASECHK.TRANS64 P0, [R3+URZ], R0 ;  /* 0x00000000030085a7 */ /* 0x000ea4000800007f */
[----:B--2---:R-:W-:Y:S05]  /*62a0*/  @!P0 BRA `(.L_x_129) ;  /* 0xfffffffc00f08947 */ /* 0x004fea000383ffff */
.L_x_119:
[----:B------:R-:W-:Y:S05]  /*62b0*/  BSYNC B0 ;  /* 0x0000000000007941 */ /* 0x000fea0003800000 */
.L_x_118:
[----:B------:R-:W-:Y:S05]  /*62c0*/  EXIT ;  /* 0x000000000000794d */ /* 0x000fea0003800000 */
.L_x_22:
[----:B---3--:R3:W4:Y:S02]  /*62d0*/  SYNCS.PHASECHK.TRANS64.TRYWAIT P1, [R3+URZ], R0 ;  /* 0x00000000030075a7 */ /* 0x008724000802017f */
[----:B----4-:R-:W-:Y:S05]  /*62e0*/  @!P1 NANOSLEEP.SYNCS 0x989680 ;  /* 0x009896800000995d */ /* 0x010fea0003900000 */
[----:B------:R-:W4:Y:S02]  /*62f0*/  @!P1 SYNCS.PHASECHK.TRANS64 P1, [R3+URZ], R0 ;  /* 0x00000000030095a7 */ /* 0x000f24000802007f */
[----:B----4-:R-:W-:Y:S05]  /*6300*/  @!P1 BRA `(.L_x_22) ;  /* 0xfffffffc00f09947 */ /* 0x010fea000383ffff */
[----:B------:R-:W-:Y:S05]  /*6310*/  BRA `(.L_x_21) ;  /* 0xffffffb000b07947 */ /* 0x000fea000383ffff */
.L_x_27:
[----:B-1----:R1:W2:Y:S02]  /*6320*/  SYNCS.PHASECHK.TRANS64.TRYWAIT P1, [R5+URZ], R4 ;  /* 0x00000004050075a7 */ /* 0x0022a4000802017f */
[----:B--2---:R-:W-:Y:S05]  /*6330*/  @!P1 NANOSLEEP.SYNCS 0x989680 ;  /* 0x009896800000995d */ /* 0x004fea0003900000 */
[----:B------:R-:W2:Y:S02]  /*6340*/  @!P1 SYNCS.PHASECHK.TRANS64 P1, [R5+URZ], R4 ;  /* 0x00000004050095a7 */ /* 0x000ea4000802007f */
[----:B--2---:R-:W-:Y:S05]  /*6350*/  @!P1 BRA `(.L_x_27) ;  /* 0xfffffffc00f09947 */ /* 0x004fea000383ffff */
[----:B------:R-:W-:Y:S05]  /*6360*/  BRA `(.L_x_26) ;  /* 0xffffffb400a07947 */ /* 0x000fea000383ffff */
.L_x_106:
[----:B------:R-:W-:Y:S01]  /*6370*/  BSSY B1, `(.L_x_130) ;  /* 0x0000006000017945 */ /* 0x000fe20003800000 */
[----:B------:R-:W-:-:S07]  /*6380*/  IMAD.MOV.U32 R15, RZ, RZ, -0x1 ;  /* 0xffffffffff0f7424 */ /* 0x000fce00078e00ff */
[----:B------:R-:W-:Y:S05]  /*6390*/  WARPSYNC.COLLECTIVE R15, `(.L_x_131) ;  /* 0x000000000f0c7348 */ /* 0x000fea0003c00000 */
[----:B------:R-:W-:Y:S02]  /*63a0*/  ELECT P6, UR62, PT ;  /* 0x00000000003e782f */ /* 0x000fe400038c0000 */
[----:B------:R-:W-:Y:S01]  /*63b0*/  MOV R14, UR62 ;  /* 0x0000003e000e7c02 */ /* 0x000fe20008000f00 */
[----:B------:R-:W-:Y:S10]  /*63c0*/  ENDCOLLECTIVE ;  /* 0x000000000000791b */ /* 0x000ff40003800000 */
.L_x_131:
[----:B------:R-:W-:Y:S05]  /*63d0*/  BSYNC B1 ;  /* 0x0000000000017941 */ /* 0x000fea0003800000 */
.L_x_130:
[----:B------:R-:W-:Y:S05]  /*63e0*/  BRA `(.L_x_132) ;  /* 0xffffffec008c7947 */ /* 0x000fea000383ffff */
.L_x_109:
[----:B-1----:R1:W2:Y:S02]  /*63f0*/  SYNCS.PHASECHK.TRANS64.TRYWAIT P0, [R23+URZ+0x48], R14 ;  /* 0x0000480e170075a7 */ /* 0x0022a4000800017f */
[----:B--2---:R-:W-:Y:S05]  /*6400*/  @!P0 NANOSLEEP.SYNCS 0x989680 ;  /* 0x009896800000895d */ /* 0x004fea0003900000 */
[----:B------:R-:W2:Y:S02]  /*6410*/  @!P0 SYNCS.PHASECHK.TRANS64 P0, [R23+URZ+0x48], R14 ;  /* 0x0000480e170085a7 */ /* 0x000ea4000800007f */
[----:B--2---:R-:W-:Y:S05]  /*6420*/  @!P0 BRA `(.L_x_109) ;  /* 0xfffffffc00f08947 */ /* 0x004fea000383ffff */
[----:B------:R-:W-:Y:S05]  /*6430*/  BRA `(.L_x_133) ;  /* 0xffffffec00c47947 */ /* 0x000fea000383ffff */
.L_x_117:
[----:B------:R-:W-:Y:S01]  /*6440*/  BSSY B0, `(.L_x_134) ;  /* 0x0000006000007945 */ /* 0x000fe20003800000 */
[----:B------:R-:W-:-:S07]  /*6450*/  IMAD.MOV.U32 R15, RZ, RZ, -0x1 ;  /* 0xffffffffff0f7424 */ /* 0x000fce00078e00ff */
[----:B------:R-:W-:Y:S05]  /*6460*/  WARPSYNC.COLLECTIVE R15, `(.L_x_135) ;  /* 0x000000000f0c7348 */ /* 0x000fea0003c00000 */
[----:B------:R-:W-:Y:S02]  /*6470*/  ELECT P6, UR62, PT ;  /* 0x00000000003e782f */ /* 0x000fe400038c0000 */
[----:B------:R-:W-:Y:S01]  /*6480*/  MOV R14, UR62 ;  /* 0x0000003e000e7c02 */ /* 0x000fe20008000f00 */
[----:B------:R-:W-:Y:S10]  /*6490*/  ENDCOLLECTIVE ;  /* 0x000000000000791b */ /* 0x000ff40003800000 */
.L_x_135:
[----:B------:R-:W-:Y:S05]  /*64a0*/  BSYNC B0 ;  /* 0x0000000000007941 */ /* 0x000fea0003800000 */
.L_x_134:
[----:B------:R-:W-:Y:S05]  /*64b0*/  BRA `(.L_x_136) ;  /* 0xfffffff8001c7947 */ /* 0x000fea000383ffff */
.L_x_121:
[----:B0-----:R0:W1:Y:S02]  /*64c0*/  SYNCS.PHASECHK.TRANS64.TRYWAIT P0, [R7+URZ], R4 ;  /* 0x00000004070075a7 */ /* 0x001064000800017f */
[----:B-1----:R-:W-:Y:S05]  /*64d0*/  @!P0 NANOSLEEP.SYNCS 0x989680 ;  /* 0x009896800000895d */ /* 0x002fea0003900000 */
[----:B------:R-:W1:Y:S02]  /*64e0*/  @!P0 SYNCS.PHASECHK.TRANS64 P0, [R7+URZ], R4 ;  /* 0x00000004070085a7 */ /* 0x000e64000800007f */
[----:B-1----:R-:W-:Y:S05]  /*64f0*/  @!P0 BRA `(.L_x_121) ;  /* 0xfffffffc00f08947 */ /* 0x002fea000383ffff */
[----:B------:R-:W-:Y:S05]  /*6500*/  BRA `(.L_x_137) ;  /* 0xfffffff8005c7947 */ /* 0x000fea000383ffff */
.L_x_122:
[----:B0-----:R0:W1:Y:S02]  /*6510*/  SYNCS.PHASECHK.TRANS64.TRYWAIT P0, [R8+URZ], R5 ;  /* 0x00000005080075a7 */ /* 0x001064000800017f */
[----:B-1----:R-:W-:Y:S05]  /*6520*/  @!P0 NANOSLEEP.SYNCS 0x989680 ;  /* 0x009896800000895d */ /* 0x002fea0003900000 */
[----:B------:R-:W1:Y:S02]  /*6530*/  @!P0 SYNCS.PHASECHK.TRANS64 P0, [R8+URZ], R5 ;  /* 0x00000005080085a7 */ /* 0x000e64000800007f */
[----:B-1----:R-:W-:Y:S05]  /*6540*/  @!P0 BRA `(.L_x_122) ;  /* 0xfffffffc00f08947 */ /* 0x002fea000383ffff */
[----:B------:R-:W-:Y:S05]  /*6550*/  BRA `(.L_x_138) ;  /* 0xfffffff8006c7947 */ /* 0x000fea000383ffff */
.L_x_123:
[----:B0-----:R0:W1:Y:S02]  /*6560*/  SYNCS.PHASECHK.TRANS64.TRYWAIT P0, [R9+URZ], R4 ;  /* 0x00000004090075a7 */ /* 0x001064000800017f */
[----:B-1----:R-:W-:Y:S05]  /*6570*/  @!P0 NANOSLEEP.SYNCS 0x989680 ;  /* 0x009896800000895d */ /* 0x002fea0003900000 */
[----:B------:R-:W1:Y:S02]  /*6580*/  @!P0 SYNCS.PHASECHK.TRANS64 P0, [R9+URZ], R4 ;  /* 0x00000004090085a7 */ /* 0x000e64000800007f */
[----:B-1----:R-:W-:Y:S05]  /*6590*/  @!P0 BRA `(.L_x_123) ;  /* 0xfffffffc00f08947 */ /* 0x002fea000383ffff */
[----:B------:R-:W-:Y:S05]  /*65a0*/  BRA `(.L_x_139) ;  /* 0xfffffff8007c7947 */ /* 0x000fea000383ffff */
.L_x_124:
[----:B0-----:R0:W1:Y:S02]  /*65b0*/  SYNCS.PHASECHK.TRANS64.TRYWAIT P0, [R8+URZ], R5 ;  /* 0x00000005080075a7 */ /* 0x001064000800017f */
[----:B-1----:R-:W-:Y:S05]  /*65c0*/  @!P0 NANOSLEEP.SYNCS 0x989680 ;  /* 0x009896800000895d */ /* 0x002fea0003900000 */
[----:B------:R-:W1:Y:S02]  /*65d0*/  @!P0 SYNCS.PHASECHK.TRANS64 P0, [R8+URZ], R5 ;  /* 0x00000005080085a7 */ /* 0x000e64000800007f */
[----:B-1----:R-:W-:Y:S05]  /*65e0*/  @!P0 BRA `(.L_x_124) ;  /* 0xfffffffc00f08947 */ /* 0x002fea000383ffff */
[----:B------:R-:W-:Y:S05]  /*65f0*/  BRA `(.L_x_140) ;  /* 0xfffffff8008c7947 */ /* 0x000fea000383ffff */
.L_x_125:
[----:B0-----:R0:W1:Y:S02]  /*6600*/  SYNCS.PHASECHK.TRANS64.TRYWAIT P0, [R9+URZ], R4 ;  /* 0x00000004090075a7 */ /* 0x001064000800017f */
[----:B-1----:R-:W-:Y:S05]  /*6610*/  @!P0 NANOSLEEP.SYNCS 0x989680 ;  /* 0x009896800000895d */ /* 0x002fea0003900000 */
[----:B------:R-:W1:Y:S02]  /*6620*/  @!P0 SYNCS.PHASECHK.TRANS64 P0, [R9+URZ], R4 ;  /* 0x00000004090085a7 */ /* 0x000e64000800007f */
[----:B-1----:R-:W-:Y:S05]  /*6630*/  @!P0 BRA `(.L_x_125) ;  /* 0xfffffffc00f08947 */ /* 0x002fea000383ffff */
[----:B------:R-:W-:Y:S05]  /*6640*/  BRA `(.L_x_141) ;  /* 0xfffffff8009c7947 */ /* 0x000fea000383ffff */
.L_x_126:
[----:B0-----:R0:W1:Y:S02]  /*6650*/  SYNCS.PHASECHK.TRANS64.TRYWAIT P0, [R8+URZ], R5 ;  /* 0x00000005080075a7 */ /* 0x001064000800017f */
[----:B-1----:R-:W-:Y:S05]  /*6660*/  @!P0 NANOSLEEP.SYNCS 0x989680 ;  /* 0x009896800000895d */ /* 0x002fea0003900000 */
[----:B------:R-:W1:Y:S02]  /*6670*/  @!P0 SYNCS.PHASECHK.TRANS64 P0, [R8+URZ], R5 ;  /* 0x00000005080085a7 */ /* 0x000e64000800007f */
[----:B-1----:R-:W-:Y:S05]  /*6680*/  @!P0 BRA `(.L_x_126) ;  /* 0xfffffffc00f08947 */ /* 0x002fea000383ffff */
[----:B------:R-:W-:Y:S05]  /*6690*/  BRA `(.L_x_142) ;  /* 0xfffffff800ac7947 */ /* 0x000fea000383ffff */
.L_x_127:
[----:B0-----:R0:W1:Y:S02]  /*66a0*/  SYNCS.PHASECHK.TRANS64.TRYWAIT P0, [R9+URZ], R4 ;  /* 0x00000004090075a7 */ /* 0x001064000800017f */
[----:B-1----:R-:W-:Y:S05]  /*66b0*/  @!P0 NANOSLEEP.SYNCS 0x989680 ;  /* 0x009896800000895d */ /* 0x002fea0003900000 */
[----:B------:R-:W1:Y:S02]  /*66c0*/  @!P0 SYNCS.PHASECHK.TRANS64 P0, [R9+URZ], R4 ;  /* 0x00000004090085a7 */ /* 0x000e64000800007f */
[----:B-1----:R-:W-:Y:S05]  /*66d0*/  @!P0 BRA `(.L_x_127) ;  /* 0xfffffffc00f08947 */ /* 0x002fea000383ffff */
[----:B------:R-:W-:Y:S05]  /*66e0*/  BRA `(.L_x_143) ;  /* 0xfffffff800bc7947 */ /* 0x000fea000383ffff */
.L_x_128:
[----:B0-----:R0:W1:Y:S02]  /*66f0*/  SYNCS.PHASECHK.TRANS64.TRYWAIT P0, [R6+URZ], R5 ;  /* 0x00000005060075a7 */ /* 0x001064000800017f */
[----:B-1----:R-:W-:Y:S05]  /*6700*/  @!P0 NANOSLEEP.SYNCS 0x989680 ;  /* 0x009896800000895d */ /* 0x002fea0003900000 */
[----:B------:R-:W1:Y:S02]  /*6710*/  @!P0 SYNCS.PHASECHK.TRANS64 P0, [R6+URZ], R5 ;  /* 0x00000005060085a7 */ /* 0x000e64000800007f */
[----:B-1----:R-:W-:Y:S05]  /*6720*/  @!P0 BRA `(.L_x_128) ;  /* 0xfffffffc00f08947 */ /* 0x002fea000383ffff */
[----:B------:R-:W-:Y:S05]  /*6730*/  BRA `(.L_x_144) ;  /* 0xfffffff800c47947 */ /* 0x000fea000383ffff */
.L_x_145:
[----:B------:R-:W-:-:S00]  /*6740*/  BRA `(.L_x_145) ;  /* 0xfffffffc00fc7947 */ /* 0x000fc0000383ffff */
[----:B------:R-:W-:-:S00]  /*6750*/  NOP ;  /* 0x0000000000007918 */ /* 0x000fc00000000000 */
        /* <DEDUP_REMOVED lines=10> */
.L_x_146:


//--------------------- .nv.global.init           --------------------------
	.section	.nv.global.init,"aw",@progbits
.nv.global.init:
	.type		$str$22,@object
	.size		$str$22,($str$23 - $str$22)
$str$22:
        /*0000*/ 	.byte	0x6b, 0x5f, 0x74, 0x69, 0x6c, 0x65, 0x5f, 0x63, 0x6f, 0x75, 0x6e, 0x74, 0x20, 0x3e, 0x3d, 0x20
        /*0010*/ 	.byte	0x31, 0x00
	.type		$str$23,@object
	.size		$str$23,(__unnamed_1 - $str$23)
$str$23:
        /*0012*/ 	.byte	0x2f, 0x74, 0x6d, 0x70, 0x2f, 0x63, 0x75, 0x74, 0x6c, 0x61, 0x73, 0x73, 0x5f, 0x73, 0x77, 0x65
        /*0022*/ 	.byte	0x65, 0x70, 0x5f, 0x73, 0x72, 0x63, 0x2f, 0x69, 0x6e, 0x63, 0x6c, 0x75, 0x64, 0x65, 0x2f, 0x63
        /*0032*/ 	.byte	0x75, 0x74, 0x6c, 0x61, 0x73, 0x73, 0x2f, 0x67, 0x65, 0x6d, 0x6d, 0x2f, 0x63, 0x6f, 0x6c, 0x6c
        /*0042*/ 	.byte	0x65, 0x63, 0x74, 0x69, 0x76, 0x65, 0x2f, 0x73, 0x6d, 0x39, 0x30, 0x5f, 0x6d, 0x6d, 0x61, 0x5f
        /*0052*/ 	.byte	0x74, 0x6d, 0x61, 0x5f, 0x67, 0x6d, 0x6d, 0x61, 0x5f, 0x73, 0x73, 0x5f, 0x77, 0x61, 0x72, 0x70
        /*0062*/ 	.byte	0x73, 0x70, 0x65, 0x63, 0x69, 0x61, 0x6c, 0x69, 0x7a, 0x65, 0x64, 0x2e, 0x68, 0x70, 0x70, 0x00
	.type		__unnamed_1,@object
	.size		__unnamed_1,(.L_0 - __unnamed_1)
__unnamed_1:
        /*0072*/ 	.byte	0x76, 0x6f, 0x69, 0x64, 0x20, 0x63, 0x75, 0x74, 0x6c, 0x61, 0x73, 0x73, 0x3a, 0x3a, 0x67, 0x65
        /* <DEDUP_REMOVED lines=177> */
        /*0b92*/ 	.byte	0x74, 0x69, 0x74, 0x79, 0x5d, 0x00
.L_0:


//--------------------- .nv.shared._ZN7cutlass13device_kernelINS_4gemm6kernel13GemmUniversalIN4cute5tupleIJiiiiEEENS1_10collective13CollectiveMmaINS1_34MainloopSm90TmaGmmaWarpSpecializedILi9ENS5_IJNS4_1CILi2EEENSA_ILi1EEESC_EEENS1_35KernelTmaWarpSpecializedCooperativeEEENS5_IJNSA_ILi128EEENSA_ILi64EEENSA_ILi32EEEEEENS_10tfloat32_tENS5_IJlSC_lEEESK_SL_NS4_8TiledMMAINS4_8MMA_AtomIJNS4_4SM904GMMA29MMA_64x64x8_F32TF32TF32_SS_TNILNSP_7ScaleInE1ELSR_1EEEEEENS4_6LayoutISD_NS5_IJSC_NSA_ILi0EEESV_EEEEENS5_IJNS4_10UnderscoreESY_SY_EEEEENS4_13SM90_TMA_LOADENS4_14ComposedLayoutINS4_7SwizzleILi3ELi4ELi3EEENS4_18smem_ptr_flag_bitsILi32EEENSU_INS5_IJNSA_ILi8EEESI_EEENS5_IJSI_SC_EEEEEEEvNS4_8identityENS4_23SM90_TMA_LOAD_MULTICASTES1B_vS1C_EENS_8epilogue10collective6detail29Sm90TmaWarpSpecializedAdapterINS1G_15DefaultEpilogueISK_SL_SL_NS1F_6thread17LinearCombinationISK_Li1EffLNS1K_9ScaleType4KindE0ELNS_15FloatRoundStyleE2ESK_EENS1_15EpilogueDefaultEEEEEvvEEEEvNT_6ParamsE --------------------------
	.section	.nv.shared._ZN7cutlass13device_kernelINS_4gemm6kernel13GemmUniversalIN4cute5tupleIJiiiiEEENS1_10collective13CollectiveMmaINS1_34MainloopSm90TmaGmmaWarpSpecializedILi9ENS5_IJNS4_1CILi2EEENSA_ILi1EEESC_EEENS1_35KernelTmaWarpSpecializedCooperativeEEENS5_IJNSA_ILi128EEENSA_ILi64EEENSA_ILi32EEEEEENS_10tfloat32_tENS5_IJlSC_lEEESK_SL_NS4_8TiledMMAINS4_8MMA_AtomIJNS4_4SM904GMMA29MMA_64x64x8_F32TF32TF32_SS_TNILNSP_7ScaleInE1ELSR_1EEEEEENS4_6LayoutISD_NS5_IJSC_NSA_ILi0EEESV_EEEEENS5_IJNS4_10UnderscoreESY_SY_EEEEENS4_13SM90_TMA_LOADENS4_14ComposedLayoutINS4_7SwizzleILi3ELi4ELi3EEENS4_18smem_ptr_flag_bitsILi32EEENSU_INS5_IJNSA_ILi8EEESI_EEENS5_IJSI_SC_EEEEEEEvNS4_8identityENS4_23SM90_TMA_LOAD_MULTICASTES1B_vS1C_EENS_8epilogue10collective6detail29Sm90TmaWarpSpecializedAdapterINS1G_15DefaultEpilogueISK_SL_SL_NS1F_6thread17LinearCombinationISK_Li1EffLNS1K_9ScaleType4KindE0ELNS_15FloatRoundStyleE2ESK_EENS1_15EpilogueDefaultEEEEEvvEEEEvNT_6ParamsE,"aw",@nobits
	.sectionflags	@""
	.align	16
	.zero		1024


//--------------------- .nv.shared.reserved.0     --------------------------
	.section	.nv.shared.reserved.0,"aw",@nobits
	.weak		__nv_reservedSMEM_offset_0_alias
	.size		__nv_reservedSMEM_offset_0_alias, 0, 0
	.other		__nv_reservedSMEM_offset_0_alias,@"STO_CUDA_RESERVED_SHARED STV_DEFAULT"
__nv_reservedSMEM_offset_0_alias:
	.zero		0


//--------------------- .nv.global                --------------------------
	.section	.nv.global,"aw",@nobits
.nv.global:
	.type		_ZN40_INTERNAL_eedb9708_4_k_cu_5725343d_264744cute1_E,@object
	.size		_ZN40_INTERNAL_eedb9708_4_k_cu_5725343d_264744cute1_E,(_ZN40_INTERNAL_eedb9708_4_k_cu_5725343d_264744cuda3std3__45__cpo6cbeginE - _ZN40_INTERNAL_eedb9708_4_k_cu_5725343d_264744cute1_E)
_ZN40_INTERNAL_eedb9708_4_k_cu_5725343d_264744cute1_E:
	.zero		1
	.type		_ZN40_INTERNAL_eedb9708_4_k_cu_5725343d_264744cuda3std3__45__cpo6cbeginE,@object
	.size		_ZN40_INTERNAL_eedb9708_4_k_cu_5725343d_264744cuda3std3__45__cpo6cbeginE,(_ZN40_INTERNAL_eedb9708_4_k_cu_5725343d_264744cuda3std3__48in_placeE - _ZN40_INTERNAL_eedb9708_4_k_cu_5725343d_264744cuda3std3__45__cpo6cbeginE)
_ZN40_INTERNAL_eedb9708_4_k_cu_5725343d_264744cuda3std3__45__cpo6cbeginE:
	.zero		1
	.type		_ZN40_INTERNAL_eedb9708_4_k_cu_5725343d_264744cuda3std3__48in_placeE,@object
	.size		_ZN40_INTERNAL_eedb9708_4_k_cu_5725343d_264744cuda3std3__48in_placeE,(_ZN40_INTERNAL_eedb9708_4_k_cu_5725343d_264744cuda3std6ranges3__45__cpo9iter_moveE - _ZN40_INTERNAL_eedb9708_4_k_cu_5725343d_264744cuda3std3__48in_placeE)
_ZN40_INTERNAL_eedb9708_4_k_cu_5725343d_264744cuda3std3__48in_placeE:
	.zero		1
	.type		_ZN40_INTERNAL_eedb9708_4_k_cu_5725343d_264744cuda3std6ranges3__45__cpo9iter_moveE,@object
	.size		_ZN40_INTERNAL_eedb9708_4_k_cu_5725343d_264744cuda3std6ranges3__45__cpo9iter_moveE,(_ZN40_INTERNAL_eedb9708_4_k_cu_5725343d_264744cuda3std3__45__cpo5beginE - _ZN40_INTERNAL_eedb9708_4_k_cu_5725343d_264744cuda3std6ranges3__45__cpo9iter_moveE)
_ZN40_INTERNAL_eedb9708_4_k_cu_5725343d_264744cuda3std6ranges3__45__cpo9iter_moveE:
	.zero		1
	.type		_ZN40_INTERNAL_eedb9708_4_k_cu_5725343d_264744cuda3std3__45__cpo5beginE,@object
	.size		_ZN40_INTERNAL_eedb9708_4_k_cu_5725343d_264744cuda3std3__45__cpo5beginE,(_ZN40_INTERNAL_eedb9708_4_k_cu_5725343d_264744cuda3std3__442_GLOBAL__N__eedb9708_4_k_cu_5725343d_264746ignoreE - _ZN40_INTERNAL_eedb9708_4_k_cu_5725343d_264744cuda3std3__45__cpo5beginE)
_ZN40_INTERNAL_eedb9708_4_k_cu_5725343d_264744cuda3std3__45__cpo5beginE:
	.zero		1
	.type		_ZN40_INTERNAL_eedb9708_4_k_cu_5725343d_264744cuda3std3__442_GLOBAL__N__eedb9708_4_k_cu_5725343d_264746ignoreE,@object
	.size		_ZN40_INTERNAL_eedb9708_4_k_cu_5725343d_264744cuda3std3__442_GLOBAL__N__eedb9708_4_k_cu_5725343d_264746ignoreE,(_ZN40_INTERNAL_eedb9708_4_k_cu_5725343d_264744cute7productE - _ZN40_INTERNAL_eedb9708_4_k_cu_5725343d_264744cuda3std3__442_GLOBAL__N__eedb9708_4_k_cu_5725343d_264746ignoreE)
_ZN40_INTERNAL_eedb9708_4_k_cu_5725343d_264744cuda3std3__442_GLOBAL__N__eedb9708_4_k_cu_5725343d_264746ignoreE:
	.zero		1
	.type		_ZN40_INTERNAL_eedb9708_4_k_cu_5725343d_264744cute7productE,@object
	.size		_ZN40_INTERNAL_eedb9708_4_k_cu_5725343d_264744cute7productE,(_ZN40_INTERNAL_eedb9708_4_k_cu_5725343d_264744cuda3std3__45__cpo3endE - _ZN40_INTERNAL_eedb9708_4_k_cu_5725343d_264744cute7productE)
_ZN40_INTERNAL_eedb9708_4_k_cu_5725343d_264744cute7productE:
	.zero		1
	.type		_ZN40_INTERNAL_eedb9708_4_k_cu_5725343d_264744cuda3std3__45__cpo3endE,@object
	.size		_ZN40_INTERNAL_eedb9708_4_k_cu_5725343d_264744cuda3std3__45__cpo3endE,(_ZN40_INTERNAL_eedb9708_4_k_cu_5725343d_264744cuda3std3__419piecewise_constructE - _ZN40_INTERNAL_eedb9708_4_k_cu_5725343d_264744cuda3std3__45__cpo3endE)
_ZN40_INTERNAL_eedb9708_4_k_cu_5725343d_264744cuda3std3__45__cpo3endE:
	.zero		1
	.type		_ZN40_INTERNAL_eedb9708_4_k_cu_5725343d_264744cuda3std3__419piecewise_constructE,@object
	.size		_ZN40_INTERNAL_eedb9708_4_k_cu_5725343d_264744cuda3std3__419piecewise_constructE,(_ZN40_INTERNAL_eedb9708_4_k_cu_5725343d_264744cuda3std3__45__cpo4cendE - _ZN40_INTERNAL_eedb9708_4_k_cu_5725343d_264744cuda3std3__419piecewise_constructE)
_ZN40_INTERNAL_eedb9708_4_k_cu_5725343d_264744cuda3std3__419piecewise_constructE:
	.zero		1
	.type		_ZN40_INTERNAL_eedb9708_4_k_cu_5725343d_264744cuda3std3__45__cpo4cendE,@object
	.size		_ZN40_INTERNAL_eedb9708_4_k_cu_5725343d_264744cuda3std3__45__cpo4cendE,(_ZN40_INTERNAL_eedb9708_4_k_cu_5725343d_264744cuda3std6ranges3__45__cpo4swapE - _ZN40_INTERNAL_eedb9708_4_k_cu_5725343d_264744cuda3std3__45__cpo4cendE)
_ZN40_INTERNAL_eedb9708_4_k_cu_5725343d_264744cuda3std3__45__cpo4cendE:
	.zero		1
	.type		_ZN40_INTERNAL_eedb9708_4_k_cu_5725343d_264744cuda3std6ranges3__45__cpo4swapE,@object
	.size		_ZN40_INTERNAL_eedb9708_4_k_cu_5725343d_264744cuda3std6ranges3__45__cpo4swapE,(.L_8 - _ZN40_INTERNAL_eedb9708_4_k_cu_5725343d_264744cuda3std6ranges3__45__cpo4swapE)
_ZN40_INTERNAL_eedb9708_4_k_cu_5725343d_264744cuda3std6ranges3__45__cpo4swapE:
	.zero		1
.L_8:


//--------------------- .nv.constant0._ZN7cutlass13device_kernelINS_4gemm6kernel13GemmUniversalIN4cute5tupleIJiiiiEEENS1_10collective13CollectiveMmaINS1_34MainloopSm90TmaGmmaWarpSpecializedILi9ENS5_IJNS4_1CILi2EEENSA_ILi1EEESC_EEENS1_35KernelTmaWarpSpecializedCooperativeEEENS5_IJNSA_ILi128EEENSA_ILi64EEENSA_ILi32EEEEEENS_10tfloat32_tENS5_IJlSC_lEEESK_SL_NS4_8TiledMMAINS4_8MMA_AtomIJNS4_4SM904GMMA29MMA_64x64x8_F32TF32TF32_SS_TNILNSP_7ScaleInE1ELSR_1EEEEEENS4_6LayoutISD_NS5_IJSC_NSA_ILi0EEESV_EEEEENS5_IJNS4_10UnderscoreESY_SY_EEEEENS4_13SM90_TMA_LOADENS4_14ComposedLayoutINS4_7SwizzleILi3ELi4ELi3EEENS4_18smem_ptr_flag_bitsILi32EEENSU_INS5_IJNSA_ILi8EEESI_EEENS5_IJSI_SC_EEEEEEEvNS4_8identityENS4_23SM90_TMA_LOAD_MULTICASTES1B_vS1C_EENS_8epilogue10collective6detail29Sm90TmaWarpSpecializedAdapterINS1G_15DefaultEpilogueISK_SL_SL_NS1F_6thread17LinearCombinationISK_Li1EffLNS1K_9ScaleType4KindE0ELNS_15FloatRoundStyleE2ESK_EENS1_15EpilogueDefaultEEEEEvvEEEEvNT_6ParamsE --------------------------
	.section	.nv.constant0._ZN7cutlass13device_kernelINS_4gemm6kernel13GemmUniversalIN4cute5tupleIJiiiiEEENS1_10collective13CollectiveMmaINS1_34MainloopSm90TmaGmmaWarpSpecializedILi9ENS5_IJNS4_1CILi2EEENSA_ILi1EEESC_EEENS1_35KernelTmaWarpSpecializedCooperativeEEENS5_IJNSA_ILi128EEENSA_ILi64EEENSA_ILi32EEEEEENS_10tfloat32_tENS5_IJlSC_lEEESK_SL_NS4_8TiledMMAINS4_8MMA_AtomIJNS4_4SM904GMMA29MMA_64x64x8_F32TF32TF32_SS_TNILNSP_7ScaleInE1ELSR_1EEEEEENS4_6LayoutISD_NS5_IJSC_NSA_ILi0EEESV_EEEEENS5_IJNS4_10UnderscoreESY_SY_EEEEENS4_13SM90_TMA_LOADENS4_14ComposedLayoutINS4_7SwizzleILi3ELi4ELi3EEENS4_18smem_ptr_flag_bitsILi32EEENSU_INS5_IJNSA_ILi8EEESI_EEENS5_IJSI_SC_EEEEEEEvNS4_8identityENS4_23SM90_TMA_LOAD_MULTICASTES1B_vS1C_EENS_8epilogue10collective6detail29Sm90TmaWarpSpecializedAdapterINS1G_15DefaultEpilogueISK_SL_SL_NS1F_6thread17LinearCombinationISK_Li1EffLNS1K_9ScaleType4KindE0ELNS_15FloatRoundStyleE2ESK_EENS1_15EpilogueDefaultEEEEEvvEEEEvNT_6ParamsE,"a",@progbits
	.sectionflags	@""
	.align	4
.nv.constant0._ZN7cutlass13device_kernelINS_4gemm6kernel13GemmUniversalIN4cute5tupleIJiiiiEEENS1_10collective13CollectiveMmaINS1_34MainloopSm90TmaGmmaWarpSpecializedILi9ENS5_IJNS4_1CILi2EEENSA_ILi1EEESC_EEENS1_35KernelTmaWarpSpecializedCooperativeEEENS5_IJNSA_ILi128EEENSA_ILi64EEENSA_ILi32EEEEEENS_10tfloat32_tENS5_IJlSC_lEEESK_SL_NS4_8TiledMMAINS4_8MMA_AtomIJNS4_4SM904GMMA29MMA_64x64x8_F32TF32TF32_SS_TNILNSP_7ScaleInE1ELSR_1EEEEEENS4_6LayoutISD_NS5_IJSC_NSA_ILi0EEESV_EEEEENS5_IJNS4_10UnderscoreESY_SY_EEEEENS4_13SM90_TMA_LOADENS4_14ComposedLayoutINS4_7SwizzleILi3ELi4ELi3EEENS4_18smem_ptr_flag_bitsILi32EEENSU_INS5_IJNSA_ILi8EEESI_EEENS5_IJSI_SC_EEEEEEEvNS4_8identityENS4_23SM90_TMA_LOAD_MULTICASTES1B_vS1C_EENS_8epilogue10collective6detail29Sm90TmaWarpSpecializedAdapterINS1G_15DefaultEpilogueISK_SL_SL_NS1F_6thread17LinearCombinationISK_Li1EffLNS1K_9ScaleType4KindE0ELNS_15FloatRoundStyleE2ESK_EENS1_15EpilogueDefaultEEEEEvvEEEEvNT_6ParamsE:
	.zero		1664


//--------------------- SYMBOLS --------------------------

	.type		.nv.reservedSmem.offset0,@object
	.size		.nv.reservedSmem.offset0,0x4
	.type		__assertfail,@function
